	.headerflags	@"EF_CUDA_TEXMODE_UNIFIED EF_CUDA_64BIT_ADDRESS EF_CUDA_SM80 EF_CUDA_VIRTUAL_SM(EF_CUDA_SM80)"
	.elftype	@"ET_EXEC"


//--------------------- .nv.info                  --------------------------
	.section	.nv.info,"",@"SHT_CUDA_INFO"
	.align	4


	//----- nvinfo : EIATTR_REGCOUNT
	.align		4
        /*0000*/ 	.byte	0x04, 0x2f
        /*0002*/ 	.short	(.L_1 - .L_0)
	.align		4
.L_0:
        /*0004*/ 	.word	index@(candidate7)
        /*0008*/ 	.word	0x00000050


	//----- nvinfo : EIATTR_MAX_STACK_SIZE
	.align		4
.L_1:
        /*000c*/ 	.byte	0x04, 0x23
        /*000e*/ 	.short	(.L_3 - .L_2)
	.align		4
.L_2:
        /*0010*/ 	.word	index@(candidate7)
        /*0014*/ 	.word	0x00000000


	//----- nvinfo : EIATTR_MIN_STACK_SIZE
	.align		4
.L_3:
        /*0018*/ 	.byte	0x04, 0x12
        /*001a*/ 	.short	(.L_5 - .L_4)
	.align		4
.L_4:
        /*001c*/ 	.word	index@(candidate7)
        /*0020*/ 	.word	0x00000000


	//----- nvinfo : EIATTR_FRAME_SIZE
	.align		4
.L_5:
        /*0024*/ 	.byte	0x04, 0x11
        /*0026*/ 	.short	(.L_7 - .L_6)
	.align		4
.L_6:
        /*0028*/ 	.word	index@(candidate7)
        /*002c*/ 	.word	0x00000000
.L_7:


//--------------------- .nv.info.candidate7       --------------------------
	.section	.nv.info.candidate7,"",@"SHT_CUDA_INFO"
	.align	4


	//----- nvinfo : EIATTR_CUDA_API_VERSION
	.align		4
        /*0000*/ 	.byte	0x04, 0x37
        /*0002*/ 	.short	(.L_9 - .L_8)
.L_8:
        /*0004*/ 	.word	0x00000075


	//----- nvinfo : EIATTR_SW2861232_WAR
	.align		4
.L_9:
        /*0008*/ 	.byte	0x01, 0x35
	.zero		2


	//----- nvinfo : EIATTR_PARAM_CBANK
	.align		4
        /*000c*/ 	.byte	0x04, 0x0a
        /*000e*/ 	.short	(.L_11 - .L_10)
	.align		4
.L_10:
        /*0010*/ 	.word	index@(.nv.constant0.candidate7)
        /*0014*/ 	.short	0x0160
        /*0016*/ 	.short	0x0018


	//----- nvinfo : EIATTR_CBANK_PARAM_SIZE
	.align		4
.L_11:
        /*0018*/ 	.byte	0x03, 0x19
        /*001a*/ 	.short	0x0018


	//----- nvinfo : EIATTR_KPARAM_INFO
	.align		4
        /*001c*/ 	.byte	0x04, 0x17
        /*001e*/ 	.short	(.L_13 - .L_12)
.L_12:
        /*0020*/ 	.word	0x00000000
        /*0024*/ 	.short	0x0002
        /*0026*/ 	.short	0x0010
        /*0028*/ 	.byte	0x00, 0xf0, 0x21, 0x00


	//----- nvinfo : EIATTR_KPARAM_INFO
	.align		4
.L_13:
        /*002c*/ 	.byte	0x04, 0x17
        /*002e*/ 	.short	(.L_15 - .L_14)
.L_14:
        /*0030*/ 	.word	0x00000000
        /*0034*/ 	.short	0x0001
        /*0036*/ 	.short	0x0008
        /*0038*/ 	.byte	0x00, 0xf0, 0x21, 0x00


	//----- nvinfo : EIATTR_KPARAM_INFO
	.align		4
.L_15:
        /*003c*/ 	.byte	0x04, 0x17
        /*003e*/ 	.short	(.L_17 - .L_16)
.L_16:
        /*0040*/ 	.word	0x00000000
        /*0044*/ 	.short	0x0000
        /*0046*/ 	.short	0x0000
        /*0048*/ 	.byte	0x00, 0xf0, 0x21, 0x00


	//----- nvinfo : EIATTR_MAXREG_COUNT
	.align		4
.L_17:
        /*004c*/ 	.byte	0x03, 0x1b
        /*004e*/ 	.short	0x00ff


	//----- nvinfo : EIATTR_EXIT_INSTR_OFFSETS
	.align		4
        /*0050*/ 	.byte	0x04, 0x1c
        /*0052*/ 	.short	(.L_19 - .L_18)


	//   ....[0]....
.L_18:
        /*0054*/ 	.word	0x00005f70


	//----- nvinfo : EIATTR_MAX_THREADS
	.align		4
.L_19:
        /*0058*/ 	.byte	0x04, 0x05
        /*005a*/ 	.short	(.L_21 - .L_20)
.L_20:
        /*005c*/ 	.word	0x00000080
        /*0060*/ 	.word	0x00000001
        /*0064*/ 	.word	0x00000001
.L_21:


//--------------------- .nv.rel.action            --------------------------
	.section	.nv.rel.action,"",@"SHT_CUDA_RELOCINFO"
	.align	8
	.sectionentsize	8
        /*0000*/ 	.byte	0x4b, 0x00, 0x00, 0x00, 0x00, 0x00, 0x00, 0x00, 0x00, 0x02, 0x02, 0x08, 0x10, 0x0a, 0x2f, 0x22
        /* <DEDUP_REMOVED lines=13> */


//--------------------- .nv.constant0.candidate7  --------------------------
	.section	.nv.constant0.candidate7,"a",@progbits
	.align	4
.nv.constant0.candidate7:
	.zero		376


//--------------------- .text.candidate7          --------------------------
	.section	.text.candidate7,"ax",@progbits
	.sectionflags	@"SHF_BARRIERS=1"
	.sectioninfo	@"SHI_REGISTERS=80"
	.align	128
        .global         candidate7
        .type           candidate7,@function
        .size           candidate7,(.L_x_3 - candidate7)
        .other          candidate7,@"STO_CUDA_ENTRY STV_DEFAULT"
candidate7:
.text.candidate7:
[----:B------:R-:W-:-:S02]  /*0000*/  MOV R1, c[0x0][0x28] ;  /* 0x00000a0000017a02 */ /* 0x000fc40000000f00 */
[----:B------:R-:W0:Y:S01]  /*0010*/  S2R R37, SR_CTAID.X ;  /* 0x0000000000257919 */ /* 0x000e220000002500 */
[----:B------:R-:W-:Y:S01]  /*0020*/  HFMA2.MMA R36, -RZ, RZ, 0, 0 ;  /* 0x00000000ff247435 */ /* 0x000fe200000001ff */
[----:B------:R-:W-:Y:S01]  /*0030*/  MOV R19, RZ ;  /* 0x000000ff00137202 */ /* 0x000fe20000000f00 */
[----:B------:R-:W-:Y:S01]  /*0040*/  HFMA2.MMA R40, -RZ, RZ, 0, 0 ;  /* 0x00000000ff287435 */ /* 0x000fe200000001ff */
[----:B------:R-:W1:Y:S01]  /*0050*/  S2R R0, SR_TID.X ;  /* 0x0000000000007919 */ /* 0x000e620000002100 */
[----:B------:R-:W-:Y:S01]  /*0060*/  HFMA2.MMA R45, -RZ, RZ, 0, 0 ;  /* 0x00000000ff2d7435 */ /* 0x000fe200000001ff */
[----:B------:R-:W-:Y:S01]  /*0070*/  MOV R15, RZ ;  /* 0x000000ff000f7202 */ /* 0x000fe20000000f00 */
        /* <DEDUP_REMOVED lines=12> */
[----:B------:R-:W-:Y:S01]  /*0140*/  ULDC.64 UR4, c[0x0][0x118] ;  /* 0x0000460000047ab9 */ /* 0x000fe20000000a00 */
[----:B0-----:R-:W-:-:S04]  /*0150*/  IMAD.HI R2, R37, 0x5397829d, RZ ;  /* 0x5397829d25027827 */ /* 0x001fc800078e02ff */
[----:B------:R-:W-:Y:S01]  /*0160*/  IMAD.HI R4, R37, -0x6db6db6d, R36 ;  /* 0x9249249325047827 */ /* 0x000fe200078e0224 */
[----:B------:R-:W-:Y:S02]  /*0170*/  SHF.R.U32.HI R3, RZ, 0x1f, R2 ;  /* 0x0000001fff037819 */ /* 0x000fe40000011602 */
[----:B-1----:R-:W-:Y:S02]  /*0180*/  SHF.R.S32.HI R6, RZ, 0x6, R0 ;  /* 0x00000006ff067819 */ /* 0x002fe40000011400 */
[----:B------:R-:W-:Y:S02]  /*0190*/  SHF.R.U32.HI R7, RZ, 0x1f, R4 ;  /* 0x0000001fff077819 */ /* 0x000fe40000011604 */
[----:B------:R-:W-:Y:S02]  /*01a0*/  LEA.HI.SX32 R2, R2, R3, 0x1c ;  /* 0x0000000302027211 */ /* 0x000fe400078fe2ff */
[----:B------:R-:W-:Y:S02]  /*01b0*/  LEA.HI R7, R4, R7, RZ, 0x1e ;  /* 0x0000000704077211 */ /* 0x000fe400078ff0ff */
[----:B------:R-:W-:Y:S01]  /*01c0*/  MOV R4, RZ ;  /* 0x000000ff00047202 */ /* 0x000fe20000000f00 */
[--C-:B------:R-:W-:Y:S01]  /*01d0*/  IMAD R5, R2, -0x31, R37.reuse ;  /* 0xffffffcf02057824 */ /* 0x100fe200078e0225 */
[----:B------:R-:W-:Y:S01]  /*01e0*/  LOP3.LUT R3, R0, 0x7, RZ, 0xc0, !PT ;  /* 0x0000000700037812 */ /* 0x000fe200078ec0ff */
[----:B------:R-:W-:-:S02]  /*01f0*/  IMAD R36, R7, -0x7, R37 ;  /* 0xfffffff907247824 */ /* 0x000fc400078e0225 */
[----:B------:R-:W-:Y:S01]  /*0200*/  IMAD.HI R4, R5, -0x6db6db6d, R4 ;  /* 0x9249249305047827 */ /* 0x000fe200078e0204 */
[----:B------:R-:W-:-:S03]  /*0210*/  LOP3.LUT R5, R0, 0x38, RZ, 0xc0, !PT ;  /* 0x0000003800057812 */ /* 0x000fc600078ec0ff */
[----:B------:R-:W-:Y:S01]  /*0220*/  IMAD R9, R6, 0xc40, R3 ;  /* 0x00000c4006097824 */ /* 0x000fe200078e0203 */
[----:B------:R-:W-:Y:S02]  /*0230*/  SHF.R.U32.HI R37, RZ, 0x1f, R4 ;  /* 0x0000001fff257819 */ /* 0x000fe40000011604 */
[----:B------:R-:W-:Y:S02]  /*0240*/  SHF.R.U32.HI R5, RZ, 0x3, R5 ;  /* 0x00000003ff057819 */ /* 0x000fe40000011605 */
[----:B------:R-:W-:Y:S01]  /*0250*/  LEA R6, R36, R9, 0x3 ;  /* 0x0000000924067211 */ /* 0x000fe200078e18ff */
[----:B------:R-:W-:Y:S01]  /*0260*/  HFMA2.MMA R9, -RZ, RZ, 0, 0 ;  /* 0x00000000ff097435 */ /* 0x000fe200000001ff */
[----:B------:R-:W-:-:S05]  /*0270*/  LEA.HI.SX32 R37, R4, R37, 0x1e ;  /* 0x0000002504257211 */ /* 0x000fca00078ff2ff */
[----:B------:R-:W-:-:S04]  /*0280*/  IMAD R6, R37, 0x1c0, R6 ;  /* 0x000001c025067824 */ /* 0x000fc800078e0206 */
[----:B------:R-:W-:-:S03]  /*0290*/  IMAD R39, R5, 0x38, R6 ;  /* 0x0000003805277824 */ /* 0x000fc600078e0206 */
.L_x_1:
[----:B------:R-:W-:Y:S01]  /*02a0*/  SHF.R.U32.HI R4, RZ, 0x6, R0 ;  /* 0x00000006ff047819 */ /* 0x000fe20000011600 */
[----:B------:R-:W-:Y:S01]  /*02b0*/  IMAD R5, R40, 0x31000, R39 ;  /* 0x0003100028057824 */ /* 0x000fe200078e0227 */
[----:B------:R-:W-:Y:S01]  /*02c0*/  LOP3.LUT R7, R0, 0x3f, RZ, 0xc0, !PT ;  /* 0x0000003f00077812 */ /* 0x000fe200078ec0ff */
[----:B------:R-:W-:Y:S06]  /*02d0*/  BAR.SYNC 0x0 ;  /* 0x0000000000007b1d */ /* 0x000fec0000000000 */
[----:B------:R-:W-:Y:S02]  /*02e0*/  MOV R38, 0x4 ;  /* 0x0000000400267802 */ /* 0x000fe40000000f00 */
[----:B------:R-:W-:-:S03]  /*02f0*/  PRMT R7, R4, 0x2104, R7 ;  /* 0x0000210404077816 */ /* 0x000fc60000000007 */
[----:B------:R-:W-:Y:S01]  /*0300*/  IMAD.WIDE R4, R5, R38, c[0x0][0x160] ;  /* 0x0000580005047625 */ /* 0x000fe200078e0226 */
[----:B------:R-:W-:-:S04]  /*0310*/  LEA R7, R2, R7, 0xd ;  /* 0x0000000702077211 */ /* 0x000fc800078e68ff */
[----:B------:R-:W-:Y:S01]  /*0320*/  LEA R7, R40, R7, 0x6 ;  /* 0x0000000728077211 */ /* 0x000fe200078e30ff */
[----:B------:R0:W2:Y:S04]  /*0330*/  LDG.E.CONSTANT R41, [R4.64+0x5be00] ;  /* 0x05be000404297981 */ /* 0x0000a8000c1e9900 */
[----:B------:R-:W-:Y:S01]  /*0340*/  IMAD.WIDE R6, R7, R38, c[0x0][0x168] ;  /* 0x00005a0007067625 */ /* 0x000fe200078e0226 */
[----:B------:R0:W3:Y:S04]  /*0350*/  LDG.E.CONSTANT R42, [R4.64+0xbde00] ;  /* 0x0bde0004042a7981 */ /* 0x0000e8000c1e9900 */
[----:B------:R0:W4:Y:S04]  /*0360*/  LDG.E.CONSTANT R20, [R4.64] ;  /* 0x0000000404147981 */ /* 0x000128000c1e9900 */
[----:B------:R0:W5:Y:S04]  /*0370*/  LDG.E.CONSTANT R18, [R4.64+0x6200] ;  /* 0x0062000404127981 */ /* 0x000168000c1e9900 */
        /* <DEDUP_REMOVED lines=28> */
[----:B------:R-:W5:Y:S04]  /*0540*/  LDG.E.CONSTANT R44, [R6.64] ;  /* 0x00000004062c7981 */ /* 0x000f68000c1e9900 */
[----:B------:R-:W5:Y:S04]  /*0550*/  LDG.E.CONSTANT R46, [R6.64+0x800] ;  /* 0x00080004062e7981 */ /* 0x000f68000c1e9900 */
        /* <DEDUP_REMOVED lines=8> */
[----:B0-----:R-:W5:Y:S04]  /*05e0*/  LDG.E.CONSTANT R5, [R6.64+0x5000] ;  /* 0x0050000406057981 */ /* 0x001f68000c1e9900 */
[----:B------:R-:W5:Y:S04]  /*05f0*/  LDG.E.CONSTANT R64, [R6.64+0x5800] ;  /* 0x0058000406407981 */ /* 0x000f68000c1e9900 */
[----:B------:R-:W5:Y:S04]  /*0600*/  LDG.E.CONSTANT R66, [R6.64+0x6000] ;  /* 0x0060000406427981 */ /* 0x000f68000c1e9900 */
[----:B------:R-:W5:Y:S04]  /*0610*/  LDG.E.CONSTANT R68, [R6.64+0x6800] ;  /* 0x0068000406447981 */ /* 0x000f68000c1e9900 */
[----:B------:R-:W5:Y:S04]  /*0620*/  LDG.E.CONSTANT R70, [R6.64+0x7000] ;  /* 0x0070000406467981 */ /* 0x000f68000c1e9900 */
[----:B------:R-:W5:Y:S01]  /*0630*/  LDG.E.CONSTANT R72, [R6.64+0x7800] ;  /* 0x0078000406487981 */ /* 0x000f62000c1e9900 */
[----:B------:R-:W-:-:S04]  /*0640*/  SHF.R.U32.HI R4, RZ, 0x3, R0 ;  /* 0x00000003ff047819 */ /* 0x000fc80000011600 */
[----:B------:R-:W-:Y:S01]  /*0650*/  SHF.L.U32 R4, R4, 0x5, RZ ;  /* 0x0000000504047819 */ /* 0x000fe200000006ff */
[----:B--2---:R0:W-:Y:S04]  /*0660*/  STS [R0.X4+0x1e00], R41 ;  /* 0x001e002900007388 */ /* 0x0041e80000004800 */
[----:B---3--:R1:W-:Y:S01]  /*0670*/  STS [R0.X4+0x3e00], R42 ;  /* 0x003e002a00007388 */ /* 0x0083e20000004800 */
[----:B0-----:R-:W-:-:S03]  /*0680*/  SHF.L.U32 R41, R0, 0x6, RZ ;  /* 0x0000000600297819 */ /* 0x001fc600000006ff */
[----:B----4-:R-:W-:Y:S01]  /*0690*/  STS [R0.X4], R20 ;  /* 0x0000001400007388 */ /* 0x010fe20000004800 */
[----:B------:R-:W-:Y:S02]  /*06a0*/  LOP3.LUT R41, R41, 0xfffffc00, RZ, 0xc0, !PT ;  /* 0xfffffc0029297812 */ /* 0x000fe400078ec0ff */
[----:B-1----:R-:W-:Y:S01]  /*06b0*/  LOP3.LUT R42, R4, 0x20, R3, 0xe2, !PT ;  /* 0x00000020042a7812 */ /* 0x002fe200078ee203 */
[----:B-----5:R-:W-:Y:S04]  /*06c0*/  STS [R0.X4+0x200], R18 ;  /* 0x0002001200007388 */ /* 0x020fe80000004800 */
[----:B------:R-:W-:Y:S04]  /*06d0*/  STS [R0.X4+0x400], R16 ;  /* 0x0004001000007388 */ /* 0x000fe80000004800 */
        /* <DEDUP_REMOVED lines=43> */
[----:B------:R-:W-:Y:S06]  /*0990*/  BAR.SYNC 0x0 ;  /* 0x0000000000007b1d */ /* 0x000fec0000000000 */
[----:B------:R-:W-:Y:S04]  /*09a0*/  LDS R44, [R42.X4] ;  /* 0x000000002a2c7984 */ /* 0x000fe80000004800 */
[----:B------:R-:W0:Y:S04]  /*09b0*/  LDS.128 R20, [R41+0x4000] ;  /* 0x0040000029147984 */ /* 0x000e280000000c00 */
[----:B------:R-:W1:Y:S04]  /*09c0*/  LDS R18, [R42.X4+0x20] ;  /* 0x000020002a127984 */ /* 0x000e680000004800 */
[----:B------:R-:W2:Y:S04]  /*09d0*/  LDS R16, [R42.X4+0x40] ;  /* 0x000040002a107984 */ /* 0x000ea80000004800 */
[----:B------:R-:W3:Y:S04]  /*09e0*/  LDS R7, [R42.X4+0x60] ;  /* 0x000060002a077984 */ /* 0x000ee80000004800 */
[----:B------:R-:W4:Y:S04]  /*09f0*/  LDS R10, [R42.X4+0x100] ;  /* 0x000100002a0a7984 */ /* 0x000f280000004800 */
[----:B------:R-:W5:Y:S04]  /*0a00*/  LDS R8, [R42.X4+0x120] ;  /* 0x000120002a087984 */ /* 0x000f680000004800 */
[----:B------:R-:W5:Y:S04]  /*0a10*/  LDS R4, [R42.X4+0x140] ;  /* 0x000140002a047984 */ /* 0x000f680000004800 */
[----:B------:R-:W5:Y:S04]  /*0a20*/  LDS.128 R24, [R41+0x4100] ;  /* 0x0041000029187984 */ /* 0x000f680000000c00 */
[----:B------:R-:W5:Y:S04]  /*0a30*/  LDS R6, [R42.X4+0x160] ;  /* 0x000160002a067984 */ /* 0x000f680000004800 */
[----:B------:R-:W5:Y:S04]  /*0a40*/  LDS.128 R28, [R41+0x4200] ;  /* 0x00420000291c7984 */ /* 0x000f680000000c00 */
[----:B------:R-:W5:Y:S01]  /*0a50*/  LDS.128 R32, [R41+0x4300] ;  /* 0x0043000029207984 */ /* 0x000f620000000c00 */
[----:B0-----:R-:W-:-:S03]  /*0a60*/  FFMA R46, R20, R44, R57 ;  /* 0x0000002c142e7223 */ /* 0x001fc60000000039 */
[----:B------:R-:W0:Y:S01]  /*0a70*/  LDS R5, [R42.X4+0x200] ;  /* 0x000200002a057984 */ /* 0x000e220000004800 */
[----:B-1----:R-:W-:-:S03]  /*0a80*/  FFMA R12, R20, R18, R55 ;  /* 0x00000012140c7223 */ /* 0x002fc60000000037 */
[----:B------:R-:W1:Y:S01]  /*0a90*/  LDS R57, [R42.X4+0x220] ;  /* 0x000220002a397984 */ /* 0x000e620000004800 */
[C---:B--2---:R-:W-:Y:S02]  /*0aa0*/  FFMA R55, R20.reuse, R16, R59 ;  /* 0x0000001014377223 */ /* 0x044fe4000000003b */
[----:B---3--:R-:W-:Y:S01]  /*0ab0*/  FFMA R20, R20, R7, R61 ;  /* 0x0000000714147223 */ /* 0x008fe2000000003d */
[----:B------:R-:W-:Y:S01]  /*0ac0*/  LDS R48, [R42.X4+0x360] ;  /* 0x000360002a307984 */ /* 0x000fe20000004800 */
[-C--:B----4-:R-:W-:Y:S02]  /*0ad0*/  FFMA R46, R10, R21.reuse, R46 ;  /* 0x000000150a2e7223 */ /* 0x090fe4000000002e */
[-C--:B-----5:R-:W-:Y:S02]  /*0ae0*/  FFMA R12, R8, R21.reuse, R12 ;  /* 0x00000015080c7223 */ /* 0x0a0fe4000000000c */
[----:B------:R-:W-:Y:S02]  /*0af0*/  FFMA R55, R4, R21, R55 ;  /* 0x0000001504377223 */ /* 0x000fe40000000037 */
[----:B------:R-:W-:-:S02]  /*0b00*/  FFMA R14, R44, R24, R51 ;  /* 0x000000182c0e7223 */ /* 0x000fc40000000033 */
[----:B------:R-:W-:Y:S01]  /*0b10*/  FFMA R49, R18, R24, R49 ;  /* 0x0000001812317223 */ /* 0x000fe20000000031 */
[----:B------:R-:W2:Y:S01]  /*0b20*/  LDS R51, [R42.X4+0x240] ;  /* 0x000240002a337984 */ /* 0x000ea20000004800 */
[----:B------:R-:W-:Y:S02]  /*0b30*/  FFMA R21, R6, R21, R20 ;  /* 0x0000001506157223 */ /* 0x000fe40000000014 */
[C---:B------:R-:W-:Y:S02]  /*0b40*/  FFMA R53, R24.reuse, R16, R53 ;  /* 0x0000001018357223 */ /* 0x040fe40000000035 */
[----:B------:R-:W-:Y:S02]  /*0b50*/  FFMA R20, R24, R7, R11 ;  /* 0x0000000718147223 */ /* 0x000fe4000000000b */
[-C--:B------:R-:W-:Y:S02]  /*0b60*/  FFMA R50, R10, R25.reuse, R14 ;  /* 0x000000190a327223 */ /* 0x080fe4000000000e */
[----:B------:R-:W-:-:S02]  /*0b70*/  FFMA R14, R8, R25, R49 ;  /* 0x00000019080e7223 */ /* 0x000fc40000000031 */
[-C--:B------:R-:W-:Y:S02]  /*0b80*/  FFMA R49, R4, R25.reuse, R53 ;  /* 0x0000001904317223 */ /* 0x080fe40000000035 */
[----:B------:R-:W-:Y:S02]  /*0b90*/  FFMA R20, R6, R25, R20 ;  /* 0x0000001906147223 */ /* 0x000fe40000000014 */
[----:B------:R-:W3:Y:S01]  /*0ba0*/  LDS R25, [R42.X4+0x260] ;  /* 0x000260002a197984 */ /* 0x000ee20000004800 */
[-C--:B------:R-:W-:Y:S02]  /*0bb0*/  FFMA R11, R7, R28.reuse, R15 ;  /* 0x0000001c070b7223 */ /* 0x080fe4000000000f */
[-C--:B------:R-:W-:Y:S02]  /*0bc0*/  FFMA R43, R44, R28.reuse, R43 ;  /* 0x0000001c2c2b7223 */ /* 0x080fe4000000002b */
[-C--:B------:R-:W-:Y:S02]  /*0bd0*/  FFMA R47, R18, R28.reuse, R47 ;  /* 0x0000001c122f7223 */ /* 0x080fe4000000002f */
[----:B------:R-:W-:-:S02]  /*0be0*/  FFMA R24, R16, R28, R45 ;  /* 0x0000001c10187223 */ /* 0x000fc4000000002d */
[-C--:B------:R-:W-:Y:S01]  /*0bf0*/  FFMA R17, R44, R32.reuse, R17 ;  /* 0x000000202c117223 */ /* 0x080fe20000000011 */
[----:B------:R-:W4:Y:S01]  /*0c00*/  LDS R28, [R42.X4+0x300] ;  /* 0x000300002a1c7984 */ /* 0x000f220000004800 */
[-C--:B------:R-:W-:Y:S02]  /*0c10*/  FFMA R13, R18, R32.reuse, R13 ;  /* 0x00000020120d7223 */ /* 0x080fe4000000000d */
[-C--:B------:R-:W-:Y:S01]  /*0c20*/  FFMA R9, R16, R32.reuse, R9 ;  /* 0x0000002010097223 */ /* 0x080fe20000000009 */
[----:B------:R-:W-:Y:S01]  /*0c30*/  LDS R44, [R42.X4+0x320] ;  /* 0x000320002a2c7984 */ /* 0x000fe20000004800 */
[----:B------:R-:W-:-:S03]  /*0c40*/  FFMA R7, R7, R32, R19 ;  /* 0x0000002007077223 */ /* 0x000fc60000000013 */
[----:B------:R-:W5:Y:S01]  /*0c50*/  LDS R32, [R42.X4+0x340] ;  /* 0x000340002a207984 */ /* 0x000f620000004800 */
[----:B------:R-:W-:Y:S02]  /*0c60*/  FFMA R15, R8, R29, R47 ;  /* 0x0000001d080f7223 */ /* 0x000fe4000000002f */
[-C--:B------:R-:W-:Y:S01]  /*0c70*/  FFMA R17, R10, R33.reuse, R17 ;  /* 0x000000210a117223 */ /* 0x080fe20000000011 */
[----:B------:R-:W-:Y:S01]  /*0c80*/  LDS R45, [R42.X4+0x420] ;  /* 0x000420002a2d7984 */ /* 0x000fe20000004800 */
[----:B------:R-:W-:Y:S02]  /*0c90*/  FFMA R13, R8, R33, R13 ;  /* 0x00000021080d7223 */ /* 0x000fe4000000000d */
[-C--:B------:R-:W-:Y:S01]  /*0ca0*/  FFMA R43, R10, R29.reuse, R43 ;  /* 0x0000001d0a2b7223 */ /* 0x080fe2000000002b */
[----:B------:R-:W-:Y:S01]  /*0cb0*/  LDS R47, [R42.X4+0x400] ;  /* 0x000400002a2f7984 */ /* 0x000fe20000004800 */
[-C--:B------:R-:W-:Y:S02]  /*0cc0*/  FFMA R24, R4, R29.reuse, R24 ;  /* 0x0000001d04187223 */ /* 0x080fe40000000018 */
[----:B------:R-:W-:-:S02]  /*0cd0*/  FFMA R29, R6, R29, R11 ;  /* 0x0000001d061d7223 */ /* 0x000fc4000000000b */
[-C--:B------:R-:W-:Y:S02]  /*0ce0*/  FFMA R58, R4, R33.reuse, R9 ;  /* 0x00000021043a7223 */ /* 0x080fe40000000009 */
[----:B------:R-:W-:Y:S01]  /*0cf0*/  FFMA R59, R6, R33, R7 ;  /* 0x00000021063b7223 */ /* 0x000fe20000000007 */
[----:B------:R-:W-:Y:S01]  /*0d00*/  LDS.128 R8, [R41+0x4110] ;  /* 0x0041100029087984 */ /* 0x000fe20000000c00 */
[C---:B0-----:R-:W-:Y:S02]  /*0d10*/  FFMA R46, R5.reuse, R22, R46 ;  /* 0x00000016052e7223 */ /* 0x041fe4000000002e */
[C---:B------:R-:W-:Y:S01]  /*0d20*/  FFMA R50, R5.reuse, R26, R50 ;  /* 0x0000001a05327223 */ /* 0x040fe20000000032 */
[----:B------:R-:W-:Y:S01]  /*0d30*/  LDS R33, [R42.X4+0x440] ;  /* 0x000440002a217984 */ /* 0x000fe20000004800 */
[C---:B------:R-:W-:Y:S02]  /*0d40*/  FFMA R54, R5.reuse, R30, R43 ;  /* 0x0000001e05367223 */ /* 0x040fe4000000002b */
[----:B------:R-:W-:Y:S01]  /*0d50*/  FFMA R60, R5, R34, R17 ;  /* 0x00000022053c7223 */ /* 0x000fe20000000011 */
[----:B------:R-:W-:Y:S01]  /*0d60*/  LDS R43, [R42.X4+0x460] ;  /* 0x000460002a2b7984 */ /* 0x000fe20000004800 */
[----:B-1----:R-:W-:-:S02]  /*0d70*/  FFMA R52, R57, R22, R12 ;  /* 0x0000001639347223 */ /* 0x002fc4000000000c */
[C---:B------:R-:W-:Y:S01]  /*0d80*/  FFMA R53, R57.reuse, R26, R14 ;  /* 0x0000001a39357223 */ /* 0x040fe2000000000e */
[----:B------:R-:W0:Y:S01]  /*0d90*/  LDS.128 R4, [R41+0x4010] ;  /* 0x0040100029047984 */ /* 0x000e220000000c00 */
[C---:B------:R-:W-:Y:S02]  /*0da0*/  FFMA R56, R57.reuse, R30, R15 ;  /* 0x0000001e39387223 */ /* 0x040fe4000000000f */
[----:B------:R-:W-:Y:S01]  /*0db0*/  FFMA R61, R57, R34, R13 ;  /* 0x00000022393d7223 */ /* 0x000fe2000000000d */
[----:B------:R-:W-:Y:S04]  /*0dc0*/  LDS.128 R16, [R41+0x4310] ;  /* 0x0043100029107984 */ /* 0x000fe80000000c00 */
[----:B------:R-:W1:Y:S01]  /*0dd0*/  LDS.128 R12, [R41+0x4210] ;  /* 0x00421000290c7984 */ /* 0x000e620000000c00 */
[----:B--2---:R-:W-:-:S02]  /*0de0*/  FFMA R55, R51, R22, R55 ;  /* 0x0000001633377223 */ /* 0x004fc40000000037 */
[C---:B------:R-:W-:Y:S02]  /*0df0*/  FFMA R49, R51.reuse, R26, R49 ;  /* 0x0000001a33317223 */ /* 0x040fe40000000031 */
[C---:B------:R-:W-:Y:S02]  /*0e00*/  FFMA R24, R51.reuse, R30, R24 ;  /* 0x0000001e33187223 */ /* 0x040fe40000000018 */
[----:B------:R-:W-:Y:S02]  /*0e10*/  FFMA R51, R51, R34, R58 ;  /* 0x0000002233337223 */ /* 0x000fe4000000003a */
[C---:B---3--:R-:W-:Y:S02]  /*0e20*/  FFMA R58, R25.reuse, R26, R20 ;  /* 0x0000001a193a7223 */ /* 0x048fe40000000014 */
[C---:B------:R-:W-:Y:S01]  /*0e30*/  FFMA R57, R25.reuse, R22, R21 ;  /* 0x0000001619397223 */ /* 0x040fe20000000015 */
[----:B------:R-:W2:Y:S01]  /*0e40*/  LDS R20, [R42.X4+0x500] ;  /* 0x000500002a147984 */ /* 0x000ea20000004800 */
[----:B------:R-:W-:-:S02]  /*0e50*/  FFMA R29, R25, R30, R29 ;  /* 0x0000001e191d7223 */ /* 0x000fc4000000001d */
[----:B------:R-:W-:Y:S01]  /*0e60*/  FFMA R59, R25, R34, R59 ;  /* 0x00000022193b7223 */ /* 0x000fe2000000003b */
[----:B------:R-:W3:Y:S01]  /*0e70*/  LDS R26, [R42.X4+0x520] ;  /* 0x000520002a1a7984 */ /* 0x000ee20000004800 */
[C---:B----4-:R-:W-:Y:S02]  /*0e80*/  FFMA R46, R28.reuse, R23, R46 ;  /* 0x000000171c2e7223 */ /* 0x050fe4000000002e */
[C---:B------:R-:W-:Y:S01]  /*0e90*/  FFMA R50, R28.reuse, R27, R50 ;  /* 0x0000001b1c327223 */ /* 0x040fe20000000032 */
[----:B------:R-:W-:Y:S01]  /*0ea0*/  LDS R22, [R42.X4+0x560] ;  /* 0x000560002a167984 */ /* 0x000fe20000004800 */
[C---:B------:R-:W-:Y:S02]  /*0eb0*/  FFMA R54, R28.reuse, R31, R54 ;  /* 0x0000001f1c367223 */ /* 0x040fe40000000036 */
[----:B------:R-:W-:Y:S02]  /*0ec0*/  FFMA R21, R28, R35, R60 ;  /* 0x000000231c157223 */ /* 0x000fe4000000003c */
[----:B-----5:R-:W-:Y:S01]  /*0ed0*/  FFMA R25, R32, R31, R24 ;  /* 0x0000001f20197223 */ /* 0x020fe20000000018 */
[----:B------:R-:W4:Y:S01]  /*0ee0*/  LDS R28, [R42.X4+0x540] ;  /* 0x000540002a1c7984 */ /* 0x000f220000004800 */
[----:B------:R-:W-:-:S02]  /*0ef0*/  FFMA R52, R44, R23, R52 ;  /* 0x000000172c347223 */ /* 0x000fc40000000034 */
[-C--:B------:R-:W-:Y:S02]  /*0f00*/  FFMA R55, R32, R23.reuse, R55 ;  /* 0x0000001720377223 */ /* 0x080fe40000000037 */
[----:B------:R-:W-:Y:S02]  /*0f10*/  FFMA R24, R48, R23, R57 ;  /* 0x0000001730187223 */ /* 0x000fe40000000039 */
[----:B------:R-:W5:Y:S01]  /*0f20*/  LDS R23, [R42.X4+0x600] ;  /* 0x000600002a177984 */ /* 0x000f620000004800 */
[-C--:B------:R-:W-:Y:S02]  /*0f30*/  FFMA R56, R44, R31.reuse, R56 ;  /* 0x0000001f2c387223 */ /* 0x080fe40000000038 */
[----:B------:R-:W-:Y:S02]  /*0f40*/  FFMA R31, R48, R31, R29 ;  /* 0x0000001f301f7223 */ /* 0x000fe4000000001d */
[----:B------:R-:W2:Y:S01]  /*0f50*/  LDS R29, [R42.X4+0x620] ;  /* 0x000620002a1d7984 */ /* 0x000ea20000004800 */
[----:B------:R-:W-:-:S02]  /*0f60*/  FFMA R53, R44, R27, R53 ;  /* 0x0000001b2c357223 */ /* 0x000fc40000000035 */
[----:B------:R-:W-:Y:S02]  /*0f70*/  FFMA R44, R44, R35, R61 ;  /* 0x000000232c2c7223 */ /* 0x000fe4000000003d */
[C---:B------:R-:W-:Y:S02]  /*0f80*/  FFMA R58, R48.reuse, R27, R58 ;  /* 0x0000001b303a7223 */ /* 0x040fe4000000003a */
[----:B------:R-:W-:Y:S02]  /*0f90*/  FFMA R59, R48, R35, R59 ;  /* 0x00000023303b7223 */ /* 0x000fe4000000003b */
[----:B0-----:R-:W-:Y:S01]  /*0fa0*/  FFMA R52, R4, R45, R52 ;  /* 0x0000002d04347223 */ /* 0x001fe20000000034 */
[----:B------:R-:W-:Y:S01]  /*0fb0*/  LDS R48, [R42.X4+0x760] ;  /* 0x000760002a307984 */ /* 0x000fe20000004800 */
[C---:B------:R-:W-:Y:S02]  /*0fc0*/  FFMA R53, R45.reuse, R8, R53 ;  /* 0x000000082d357223 */ /* 0x040fe40000000035 */
[----:B-1----:R-:W-:-:S02]  /*0fd0*/  FFMA R56, R45, R12, R56 ;  /* 0x0000000c2d387223 */ /* 0x002fc40000000038 */
[----:B------:R-:W-:Y:S02]  /*0fe0*/  FFMA R44, R45, R16, R44 ;  /* 0x000000102d2c7223 */ /* 0x000fe4000000002c */
[----:B------:R-:W-:Y:S01]  /*0ff0*/  FFMA R49, R32, R27, R49 ;  /* 0x0000001b20317223 */ /* 0x000fe20000000031 */
[----:B------:R-:W0:Y:S01]  /*1000*/  LDS R45, [R42.X4+0x640] ;  /* 0x000640002a2d7984 */ /* 0x000e220000004800 */
[-C--:B------:R-:W-:Y:S02]  /*1010*/  FFMA R24, R4, R43.reuse, R24 ;  /* 0x0000002b04187223 */ /* 0x080fe40000000018 */
[----:B------:R-:W-:Y:S02]  /*1020*/  FFMA R58, R8, R43, R58 ;  /* 0x0000002b083a7223 */ /* 0x000fe4000000003a */
[C---:B------:R-:W-:Y:S02]  /*1030*/  FFMA R31, R43.reuse, R12, R31 ;  /* 0x0000000c2b1f7223 */ /* 0x040fe4000000001f */
[----:B------:R-:W-:-:S02]  /*1040*/  FFMA R59, R43, R16, R59 ;  /* 0x000000102b3b7223 */ /* 0x000fc4000000003b */
[----:B------:R-:W1:Y:S01]  /*1050*/  LDS R43, [R42.X4+0x660] ;  /* 0x000660002a2b7984 */ /* 0x000e620000004800 */
[C---:B------:R-:W-:Y:S02]  /*1060*/  FFMA R50, R47.reuse, R8, R50 ;  /* 0x000000082f327223 */ /* 0x040fe40000000032 */
[----:B------:R-:W-:Y:S02]  /*1070*/  FFMA R49, R8, R33, R49 ;  /* 0x0000002108317223 */ /* 0x000fe40000000031 */
[C---:B------:R-:W-:Y:S01]  /*1080*/  FFMA R46, R4.reuse, R47, R46 ;  /* 0x0000002f042e7223 */ /* 0x040fe2000000002e */
[----:B------:R-:W0:Y:S01]  /*1090*/  LDS R8, [R42.X4+0x720] ;  /* 0x000720002a087984 */ /* 0x000e220000004800 */
[----:B------:R-:W-:Y:S02]  /*10a0*/  FFMA R55, R4, R33, R55 ;  /* 0x0000002104377223 */ /* 0x000fe40000000037 */
[-C--:B------:R-:W-:Y:S01]  /*10b0*/  FFMA R54, R47, R12.reuse, R54 ;  /* 0x0000000c2f367223 */ /* 0x080fe20000000036 */
[----:B------:R-:W0:Y:S01]  /*10c0*/  LDS R4, [R42.X4+0x700] ;  /* 0x000700002a047984 */ /* 0x000e220000004800 */
[----:B------:R-:W-:-:S02]  /*10d0*/  FFMA R25, R33, R12, R25 ;  /* 0x0000000c21197223 */ /* 0x000fc40000000019 */
[----:B------:R-:W-:Y:S01]  /*10e0*/  FFMA R51, R32, R35, R51 ;  /* 0x0000002320337223 */ /* 0x000fe20000000033 */
[----:B------:R-:W0:Y:S01]  /*10f0*/  LDS R12, [R42.X4+0x740] ;  /* 0x000740002a0c7984 */ /* 0x000e220000004800 */
[-C--:B------:R-:W-:Y:S02]  /*1100*/  FFMA R21, R47, R16.reuse, R21 ;  /* 0x000000102f157223 */ /* 0x080fe40000000015 */
[----:B------:R-:W-:Y:S02]  /*1110*/  FFMA R47, R33, R16, R51 ;  /* 0x00000010212f7223 */ /* 0x000fe40000000033 */
[C---:B--2---:R-:W-:Y:S02]  /*1120*/  FFMA R21, R20.reuse, R17, R21 ;  /* 0x0000001114157223 */ /* 0x044fe40000000015 */
[C---:B------:R-:W-:Y:S02]  /*1130*/  FFMA R27, R20.reuse, R5, R46 ;  /* 0x00000005141b7223 */ /* 0x040fe4000000002e */
[----:B------:R-:W-:-:S02]  /*1140*/  FFMA R32, R20, R9, R50 ;  /* 0x0000000914207223 */ /* 0x000fc40000000032 */
[----:B------:R-:W-:Y:S02]  /*1150*/  FFMA R33, R20, R13, R54 ;  /* 0x0000000d14217223 */ /* 0x000fe40000000036 */
[C---:B---3--:R-:W-:Y:S02]  /*1160*/  FFMA R30, R26.reuse, R5, R52 ;  /* 0x000000051a1e7223 */ /* 0x048fe40000000034 */
[C---:B------:R-:W-:Y:S02]  /*1170*/  FFMA R54, R26.reuse, R9, R53 ;  /* 0x000000091a367223 */ /* 0x040fe40000000035 */
[----:B------:R-:W-:Y:S02]  /*1180*/  FFMA R57, R26, R13, R56 ;  /* 0x0000000d1a397223 */ /* 0x000fe40000000038 */
[----:B----4-:R-:W-:Y:S02]  /*1190*/  FFMA R16, R28, R5, R55 ;  /* 0x000000051c107223 */ /* 0x010fe40000000037 */
[----:B------:R-:W-:-:S02]  /*11a0*/  FFMA R50, R22, R9, R58 ;  /* 0x0000000916327223 */ /* 0x000fc4000000003a */
[----:B------:R-:W-:Y:S02]  /*11b0*/  FFMA R46, R28, R13, R25 ;  /* 0x0000000d1c2e7223 */ /* 0x000fe40000000019 */
[C---:B------:R-:W-:Y:S02]  /*11c0*/  FFMA R5, R22.reuse, R5, R24 ;  /* 0x0000000516057223 */ /* 0x040fe40000000018 */
[C---:B------:R-:W-:Y:S02]  /*11d0*/  FFMA R51, R22.reuse, R13, R31 ;  /* 0x0000000d16337223 */ /* 0x040fe4000000001f */
[----:B------:R-:W-:Y:S01]  /*11e0*/  FFMA R59, R22, R17, R59 ;  /* 0x00000011163b7223 */ /* 0x000fe2000000003b */
[----:B------:R-:W-:Y:S01]  /*11f0*/  LDS R13, [R42.X4+0x860] ;  /* 0x000860002a0d7984 */ /* 0x000fe20000004800 */
[C---:B-----5:R-:W-:Y:S02]  /*1200*/  FFMA R52, R23.reuse, R6, R27 ;  /* 0x0000000617347223 */ /* 0x060fe4000000001b */
[----:B------:R-:W-:-:S02]  /*1210*/  FFMA R53, R23, R10, R32 ;  /* 0x0000000a17357223 */ /* 0x000fc40000000020 */
[C---:B------:R-:W-:Y:S02]  /*1220*/  FFMA R56, R23.reuse, R14, R33 ;  /* 0x0000000e17387223 */ /* 0x040fe40000000021 */
[----:B------:R-:W-:Y:S02]  /*1230*/  FFMA R58, R23, R18, R21 ;  /* 0x00000012173a7223 */ /* 0x000fe40000000015 */
[----:B------:R-:W-:Y:S01]  /*1240*/  FFMA R34, R26, R17, R44 ;  /* 0x000000111a227223 */ /* 0x000fe2000000002c */
[----:B------:R-:W2:Y:S01]  /*1250*/  LDS.128 R20, [R41+0x4020] ;  /* 0x0040200029147984 */ /* 0x000ea20000000c00 */
[C---:B------:R-:W-:Y:S02]  /*1260*/  FFMA R44, R28.reuse, R9, R49 ;  /* 0x000000091c2c7223 */ /* 0x040fe40000000031 */
[----:B------:R-:W-:Y:S01]  /*1270*/  FFMA R47, R28, R17, R47 ;  /* 0x000000111c2f7223 */ /* 0x000fe2000000002f */
[----:B------:R-:W-:Y:S01]  /*1280*/  LDS R49, [R42.X4+0x800] ;  /* 0x000800002a317984 */ /* 0x000fe20000004800 */
[----:B------:R-:W-:-:S02]  /*1290*/  FFMA R55, R29, R6, R30 ;  /* 0x000000061d377223 */ /* 0x000fc4000000001e */
[C---:B------:R-:W-:Y:S01]  /*12a0*/  FFMA R54, R29.reuse, R10, R54 ;  /* 0x0000000a1d367223 */ /* 0x040fe20000000036 */
[----:B------:R-:W-:Y:S01]  /*12b0*/  LDS R17, [R42.X4+0x820] ;  /* 0x000820002a117984 */ /* 0x000fe20000004800 */
[C---:B------:R-:W-:Y:S02]  /*12c0*/  FFMA R57, R29.reuse, R14, R57 ;  /* 0x0000000e1d397223 */ /* 0x040fe40000000039 */
[----:B------:R-:W-:Y:S01]  /*12d0*/  FFMA R60, R29, R18, R34 ;  /* 0x000000121d3c7223 */ /* 0x000fe20000000022 */
[----:B------:R-:W-:Y:S04]  /*12e0*/  LDS R9, [R42.X4+0x840] ;  /* 0x000840002a097984 */ /* 0x000fe80000004800 */
[----:B------:R-:W3:Y:S04]  /*12f0*/  LDS.128 R24, [R41+0x4120] ;  /* 0x0041200029187984 */ /* 0x000ee80000000c00 */
[----:B------:R-:W4:Y:S01]  /*1300*/  LDS.128 R28, [R41+0x4220] ;  /* 0x00422000291c7984 */ /* 0x000f220000000c00 */
[----:B0-----:R-:W-:-:S03]  /*1310*/  FFMA R16, R45, R6, R16 ;  /* 0x000000062d107223 */ /* 0x001fc60000000010 */
[----:B------:R-:W0:Y:S01]  /*1320*/  LDS.128 R32, [R41+0x4320] ;  /* 0x0043200029207984 */ /* 0x000e220000000c00 */
[C---:B------:R-:W-:Y:S02]  /*1330*/  FFMA R44, R45.reuse, R10, R44 ;  /* 0x0000000a2d2c7223 */ /* 0x040fe4000000002c */
[C---:B------:R-:W-:Y:S02]  /*1340*/  FFMA R46, R45.reuse, R14, R46 ;  /* 0x0000000e2d2e7223 */ /* 0x040fe4000000002e */
[----:B------:R-:W-:Y:S02]  /*1350*/  FFMA R47, R45, R18, R47 ;  /* 0x000000122d2f7223 */ /* 0x000fe4000000002f */
[C---:B-1----:R-:W-:Y:S02]  /*1360*/  FFMA R45, R43.reuse, R6, R5 ;  /* 0x000000062b2d7223 */ /* 0x042fe40000000005 */
[----:B------:R-:W1:Y:S01]  /*1370*/  LDS R6, [R42.X4+0x900] ;  /* 0x000900002a067984 */ /* 0x000e620000004800 */
[----:B------:R-:W-:-:S02]  /*1380*/  FFMA R51, R43, R14, R51 ;  /* 0x0000000e2b337223 */ /* 0x000fc40000000033 */
[----:B------:R-:W-:Y:S02]  /*1390*/  FFMA R50, R43, R10, R50 ;  /* 0x0000000a2b327223 */ /* 0x000fe40000000032 */
[C---:B------:R-:W-:Y:S01]  /*13a0*/  FFMA R55, R8.reuse, R7, R55 ;  /* 0x0000000708377223 */ /* 0x040fe20000000037 */
[----:B------:R-:W5:Y:S01]  /*13b0*/  LDS R10, [R42.X4+0x920] ;  /* 0x000920002a0a7984 */ /* 0x000f620000004800 */
[C---:B------:R-:W-:Y:S02]  /*13c0*/  FFMA R54, R8.reuse, R11, R54 ;  /* 0x0000000b08367223 */ /* 0x040fe40000000036 */
[C---:B------:R-:W-:Y:S02]  /*13d0*/  FFMA R57, R8.reuse, R15, R57 ;  /* 0x0000000f08397223 */ /* 0x040fe40000000039 */
[----:B------:R-:W-:Y:S02]  /*13e0*/  FFMA R14, R8, R19, R60 ;  /* 0x00000013080e7223 */ /* 0x000fe4000000003c */
[C---:B------:R-:W-:Y:S01]  /*13f0*/  FFMA R52, R4.reuse, R7, R52 ;  /* 0x0000000704347223 */ /* 0x040fe20000000034 */
[----:B------:R-:W0:Y:S01]  /*1400*/  LDS R8, [R42.X4+0x940] ;  /* 0x000940002a087984 */ /* 0x000e220000004800 */
[----:B------:R-:W-:-:S02]  /*1410*/  FFMA R53, R4, R11, R53 ;  /* 0x0000000b04357223 */ /* 0x000fc40000000035 */
[C---:B------:R-:W-:Y:S02]  /*1420*/  FFMA R56, R4.reuse, R15, R56 ;  /* 0x0000000f04387223 */ /* 0x040fe40000000038 */
[----:B------:R-:W-:Y:S02]  /*1430*/  FFMA R5, R4, R19, R58 ;  /* 0x0000001304057223 */ /* 0x000fe4000000003a */
[-C--:B------:R-:W-:Y:S01]  /*1440*/  FFMA R16, R12, R7.reuse, R16 ;  /* 0x000000070c107223 */ /* 0x080fe20000000010 */
[----:B------:R-:W0:Y:S01]  /*1450*/  LDS R4, [R42.X4+0x960] ;  /* 0x000960002a047984 */ /* 0x000e220000004800 */
[----:B------:R-:W-:-:S03]  /*1460*/  FFMA R45, R48, R7, R45 ;  /* 0x00000007302d7223 */ /* 0x000fc6000000002d */
[----:B------:R-:W0:Y:S01]  /*1470*/  LDS R7, [R42.X4+0xa00] ;  /* 0x000a00002a077984 */ /* 0x000e220000004800 */
[-C--:B------:R-:W-:Y:S02]  /*1480*/  FFMA R46, R12, R15.reuse, R46 ;  /* 0x0000000f0c2e7223 */ /* 0x080fe4000000002e */
[----:B------:R-:W-:Y:S02]  /*1490*/  FFMA R51, R48, R15, R51 ;  /* 0x0000000f30337223 */ /* 0x000fe40000000033 */
[----:B------:R-:W5:Y:S01]  /*14a0*/  LDS R15, [R42.X4+0xa20] ;  /* 0x000a20002a0f7984 */ /* 0x000f620000004800 */
[----:B------:R-:W-:Y:S02]  /*14b0*/  FFMA R59, R43, R18, R59 ;  /* 0x000000122b3b7223 */ /* 0x000fe4000000003b */
[-C--:B------:R-:W-:Y:S01]  /*14c0*/  FFMA R44, R12, R11.reuse, R44 ;  /* 0x0000000b0c2c7223 */ /* 0x080fe2000000002c */
[----:B------:R-:W5:Y:S01]  /*14d0*/  LDS R43, [R42.X4+0xa40] ;  /* 0x000a40002a2b7984 */ /* 0x000f620000004800 */
[----:B------:R-:W-:-:S02]  /*14e0*/  FFMA R50, R48, R11, R50 ;  /* 0x0000000b30327223 */ /* 0x000fc40000000032 */
[----:B--2---:R-:W-:Y:S02]  /*14f0*/  FFMA R11, R20, R13, R45 ;  /* 0x0000000d140b7223 */ /* 0x004fe4000000002d */
[----:B------:R-:W2:Y:S01]  /*1500*/  LDS R45, [R42.X4+0xa60] ;  /* 0x000a60002a2d7984 */ /* 0x000ea20000004800 */
[-C--:B---3--:R-:W-:Y:S02]  /*1510*/  FFMA R53, R49, R24.reuse, R53 ;  /* 0x0000001831357223 */ /* 0x088fe40000000035 */
[----:B------:R-:W-:Y:S02]  /*1520*/  FFMA R54, R17, R24, R54 ;  /* 0x0000001811367223 */ /* 0x000fe40000000036 */
[C---:B------:R-:W-:Y:S02]  /*1530*/  FFMA R44, R24.reuse, R9, R44 ;  /* 0x00000009182c7223 */ /* 0x040fe4000000002c */
[----:B------:R-:W-:Y:S02]  /*1540*/  FFMA R50, R24, R13, R50 ;  /* 0x0000000d18327223 */ /* 0x000fe40000000032 */
[----:B------:R-:W-:Y:S01]  /*1550*/  FFMA R59, R48, R19, R59 ;  /* 0x00000013303b7223 */ /* 0x000fe2000000003b */
[----:B------:R-:W3:Y:S01]  /*1560*/  LDS R24, [R42.X4+0xb20] ;  /* 0x000b20002a187984 */ /* 0x000ee20000004800 */
[----:B------:R-:W-:-:S02]  /*1570*/  FFMA R52, R20, R49, R52 ;  /* 0x0000003114347223 */ /* 0x000fc40000000034 */
[C---:B------:R-:W-:Y:S01]  /*1580*/  FFMA R55, R20.reuse, R17, R55 ;  /* 0x0000001114377223 */ /* 0x040fe20000000037 */
[----:B------:R-:W-:Y:S01]  /*1590*/  LDS R48, [R42.X4+0xb60] ;  /* 0x000b60002a307984 */ /* 0x000fe20000004800 */
[----:B------:R-:W-:Y:S02]  /*15a0*/  FFMA R16, R20, R9, R16 ;  /* 0x0000000914107223 */ /* 0x000fe40000000010 */
[-C--:B----4-:R-:W-:Y:S01]  /*15b0*/  FFMA R56, R49, R28.reuse, R56 ;  /* 0x0000001c31387223 */ /* 0x090fe20000000038 */
[----:B------:R-:W4:Y:S01]  /*15c0*/  LDS R20, [R42.X4+0xb00] ;  /* 0x000b00002a147984 */ /* 0x000f220000004800 */
[-C--:B------:R-:W-:Y:S02]  /*15d0*/  FFMA R57, R17, R28.reuse, R57 ;  /* 0x0000001c11397223 */ /* 0x080fe40000000039 */
[-C--:B------:R-:W-:Y:S02]  /*15e0*/  FFMA R46, R9, R28.reuse, R46 ;  /* 0x0000001c092e7223 */ /* 0x080fe4000000002e */
[----:B------:R-:W-:-:S02]  /*15f0*/  FFMA R51, R13, R28, R51 ;  /* 0x0000001c0d337223 */ /* 0x000fc40000000033 */
[----:B------:R-:W2:Y:S01]  /*1600*/  LDS R28, [R42.X4+0xb40] ;  /* 0x000b40002a1c7984 */ /* 0x000ea20000004800 */
[-C--:B0-----:R-:W-:Y:S02]  /*1610*/  FFMA R5, R49, R32.reuse, R5 ;  /* 0x0000002031057223 */ /* 0x081fe40000000005 */
[----:B------:R-:W-:Y:S01]  /*1620*/  FFMA R47, R12, R19, R47 ;  /* 0x000000130c2f7223 */ /* 0x000fe2000000002f */
[----:B------:R-:W-:Y:S01]  /*1630*/  LDS R49, [R42.X4+0xc00] ;  /* 0x000c00002a317984 */ /* 0x000fe20000004800 */
[C---:B-1----:R-:W-:Y:S02]  /*1640*/  FFMA R5, R6.reuse, R33, R5 ;  /* 0x0000002106057223 */ /* 0x042fe40000000005 */
[----:B------:R-:W-:Y:S02]  /*1650*/  FFMA R59, R13, R32, R59 ;  /* 0x000000200d3b7223 */ /* 0x000fe4000000003b */
[C---:B------:R-:W-:Y:S02]  /*1660*/  FFMA R52, R6.reuse, R21, R52 ;  /* 0x0000001506347223 */ /* 0x040fe40000000034 */
[----:B------:R-:W-:-:S02]  /*1670*/  FFMA R53, R6, R25, R53 ;  /* 0x0000001906357223 */ /* 0x000fc40000000035 */
[----:B------:R-:W-:Y:S02]  /*1680*/  FFMA R56, R6, R29, R56 ;  /* 0x0000001d06387223 */ /* 0x000fe40000000038 */
[-C--:B------:R-:W-:Y:S02]  /*1690*/  FFMA R14, R17, R32.reuse, R14 ;  /* 0x00000020110e7223 */ /* 0x080fe4000000000e */
[----:B------:R-:W-:Y:S02]  /*16a0*/  FFMA R47, R9, R32, R47 ;  /* 0x00000020092f7223 */ /* 0x000fe4000000002f */
[-C--:B-----5:R-:W-:Y:S02]  /*16b0*/  FFMA R55, R10, R21.reuse, R55 ;  /* 0x000000150a377223 */ /* 0x0a0fe40000000037 */
[----:B------:R-:W-:Y:S02]  /*16c0*/  FFMA R32, R8, R21, R16 ;  /* 0x0000001508207223 */ /* 0x000fe40000000010 */
[-C--:B------:R-:W-:Y:S01]  /*16d0*/  FFMA R57, R10, R29.reuse, R57 ;  /* 0x0000001d0a397223 */ /* 0x080fe20000000039 */
[----:B------:R-:W-:Y:S01]  /*16e0*/  LDS.128 R16, [R41+0x4330] ;  /* 0x0043300029107984 */ /* 0x000fe20000000c00 */
[----:B------:R-:W-:-:S02]  /*16f0*/  FFMA R46, R8, R29, R46 ;  /* 0x0000001d082e7223 */ /* 0x000fc4000000002e */
[C---:B------:R-:W-:Y:S02]  /*1700*/  FFMA R21, R4.reuse, R21, R11 ;  /* 0x0000001504157223 */ /* 0x040fe4000000000b */
[C---:B------:R-:W-:Y:S02]  /*1710*/  FFMA R50, R4.reuse, R25, R50 ;  /* 0x0000001904327223 */ /* 0x040fe40000000032 */
[C---:B------:R-:W-:Y:S02]  /*1720*/  FFMA R51, R4.reuse, R29, R51 ;  /* 0x0000001d04337223 */ /* 0x040fe40000000033 */
[----:B------:R-:W-:Y:S01]  /*1730*/  FFMA R59, R4, R33, R59 ;  /* 0x00000021043b7223 */ /* 0x000fe2000000003b */
[----:B------:R-:W-:Y:S01]  /*1740*/  LDS R29, [R42.X4+0xc60] ;  /* 0x000c60002a1d7984 */ /* 0x000fe20000004800 */
[C---:B------:R-:W-:Y:S02]  /*1750*/  FFMA R52, R7.reuse, R22, R52 ;  /* 0x0000001607347223 */ /* 0x040fe40000000034 */
[----:B------:R-:W-:-:S02]  /*1760*/  FFMA R53, R7, R26, R53 ;  /* 0x0000001a07357223 */ /* 0x000fc40000000035 */
[C---:B------:R-:W-:Y:S02]  /*1770*/  FFMA R56, R7.reuse, R30, R56 ;  /* 0x0000001e07387223 */ /* 0x040fe40000000038 */
[----:B------:R-:W-:Y:S02]  /*1780*/  FFMA R58, R7, R34, R5 ;  /* 0x00000022073a7223 */ /* 0x000fe40000000005 */
[C---:B------:R-:W-:Y:S01]  /*1790*/  FFMA R12, R10.reuse, R25, R54 ;  /* 0x000000190a0c7223 */ /* 0x040fe20000000036 */
[----:B------:R-:W0:Y:S01]  /*17a0*/  LDS.128 R4, [R41+0x4030] ;  /* 0x0040300029047984 */ /* 0x000e220000000c00 */
[----:B------:R-:W-:Y:S02]  /*17b0*/  FFMA R14, R10, R33, R14 ;  /* 0x000000210a0e7223 */ /* 0x000fe4000000000e */
        /* <DEDUP_REMOVED lines=8> */
[----:B------:R-:W1:Y:S01]  /*1840*/  LDS.128 R8, [R41+0x4130] ;  /* 0x0041300029087984 */ /* 0x000e620000000c00 */
[----:B------:R-:W-:-:S03]  /*1850*/  FFMA R32, R43, R22, R32 ;  /* 0x000000162b207223 */ /* 0x000fc60000000020 */
[----:B------:R-:W5:Y:S01]  /*1860*/  LDS.128 R12, [R41+0x4230] ;  /* 0x00423000290c7984 */ /* 0x000f620000000c00 */
[C---:B------:R-:W-:Y:S02]  /*1870*/  FFMA R44, R43.reuse, R26, R44 ;  /* 0x0000001a2b2c7223 */ /* 0x040fe4000000002c */
[C---:B------:R-:W-:Y:S02]  /*1880*/  FFMA R46, R43.reuse, R30, R46 ;  /* 0x0000001e2b2e7223 */ /* 0x040fe4000000002e */
[----:B------:R-:W-:Y:S02]  /*1890*/  FFMA R47, R43, R34, R47 ;  /* 0x000000222b2f7223 */ /* 0x000fe4000000002f */
[C---:B--2---:R-:W-:Y:S02]  /*18a0*/  FFMA R43, R45.reuse, R22, R21 ;  /* 0x000000162d2b7223 */ /* 0x044fe40000000015 */
[----:B------:R-:W2:Y:S01]  /*18b0*/  LDS R22, [R42.X4+0xd00] ;  /* 0x000d00002a167984 */ /* 0x000ea20000004800 */
[----:B------:R-:W-:-:S02]  /*18c0*/  FFMA R51, R45, R30, R51 ;  /* 0x0000001e2d337223 */ /* 0x000fc40000000033 */
[----:B------:R-:W-:Y:S02]  /*18d0*/  FFMA R50, R45, R26, R50 ;  /* 0x0000001a2d327223 */ /* 0x000fe40000000032 */
[C---:B---3--:R-:W-:Y:S01]  /*18e0*/  FFMA R54, R24.reuse, R23, R54 ;  /* 0x0000001718367223 */ /* 0x048fe20000000036 */
[----:B------:R-:W3:Y:S01]  /*18f0*/  LDS R26, [R42.X4+0xd20] ;  /* 0x000d20002a1a7984 */ /* 0x000ee20000004800 */
[C---:B------:R-:W-:Y:S02]  /*1900*/  FFMA R55, R24.reuse, R27, R55 ;  /* 0x0000001b18377223 */ /* 0x040fe40000000037 */
[C---:B------:R-:W-:Y:S02]  /*1910*/  FFMA R57, R24.reuse, R31, R57 ;  /* 0x0000001f18397223 */ /* 0x040fe40000000039 */
[----:B------:R-:W-:Y:S02]  /*1920*/  FFMA R30, R24, R35, R60 ;  /* 0x00000023181e7223 */ /* 0x000fe4000000003c */
[C---:B----4-:R-:W-:Y:S01]  /*1930*/  FFMA R52, R20.reuse, R23, R52 ;  /* 0x0000001714347223 */ /* 0x050fe20000000034 */
[----:B------:R-:W4:Y:S01]  /*1940*/  LDS R24, [R42.X4+0xd40] ;  /* 0x000d40002a187984 */ /* 0x000f220000004800 */
[----:B------:R-:W-:-:S02]  /*1950*/  FFMA R53, R20, R27, R53 ;  /* 0x0000001b14357223 */ /* 0x000fc40000000035 */
[C---:B------:R-:W-:Y:S02]  /*1960*/  FFMA R56, R20.reuse, R31, R56 ;  /* 0x0000001f14387223 */ /* 0x040fe40000000038 */
[----:B------:R-:W-:Y:S02]  /*1970*/  FFMA R21, R20, R35, R58 ;  /* 0x0000002314157223 */ /* 0x000fe4000000003a */
[-C--:B------:R-:W-:Y:S01]  /*1980*/  FFMA R32, R28, R23.reuse, R32 ;  /* 0x000000171c207223 */ /* 0x080fe20000000020 */
[----:B------:R-:W2:Y:S01]  /*1990*/  LDS R20, [R42.X4+0xd60] ;  /* 0x000d60002a147984 */ /* 0x000ea20000004800 */
[----:B------:R-:W-:-:S03]  /*19a0*/  FFMA R43, R48, R23, R43 ;  /* 0x00000017302b7223 */ /* 0x000fc6000000002b */
[----:B------:R-:W2:Y:S01]  /*19b0*/  LDS R23, [R42.X4+0xe00] ;  /* 0x000e00002a177984 */ /* 0x000ea20000004800 */
[-C--:B------:R-:W-:Y:S02]  /*19c0*/  FFMA R46, R28, R31.reuse, R46 ;  /* 0x0000001f1c2e7223 */ /* 0x080fe4000000002e */
[----:B------:R-:W-:Y:S02]  /*19d0*/  FFMA R51, R48, R31, R51 ;  /* 0x0000001f30337223 */ /* 0x000fe40000000033 */
[----:B------:R-:W3:Y:S01]  /*19e0*/  LDS R31, [R42.X4+0xe20] ;  /* 0x000e20002a1f7984 */ /* 0x000ee20000004800 */
[-C--:B------:R-:W-:Y:S02]  /*19f0*/  FFMA R44, R28, R27.reuse, R44 ;  /* 0x0000001b1c2c7223 */ /* 0x080fe4000000002c */
[----:B------:R-:W-:Y:S02]  /*1a00*/  FFMA R50, R48, R27, R50 ;  /* 0x0000001b30327223 */ /* 0x000fe40000000032 */
[----:B0-----:R-:W-:-:S02]  /*1a10*/  FFMA R27, R4, R29, R43 ;  /* 0x0000001d041b7223 */ /* 0x001fc4000000002b */
[----:B------:R-:W-:Y:S01]  /*1a20*/  FFMA R59, R45, R34, R59 ;  /* 0x000000222d3b7223 */ /* 0x000fe2000000003b */
[----:B------:R-:W0:Y:S01]  /*1a30*/  LDS R43, [R42.X4+0xe40] ;  /* 0x000e40002a2b7984 */ /* 0x000e220000004800 */
[----:B-1----:R-:W-:-:S03]  /*1a40*/  FFMA R53, R49, R8, R53 ;  /* 0x0000000831357223 */ /* 0x002fc60000000035 */
[----:B------:R-:W1:Y:S01]  /*1a50*/  LDS R45, [R42.X4+0xe60] ;  /* 0x000e60002a2d7984 */ /* 0x000e620000004800 */
[----:B------:R-:W-:Y:S02]  /*1a60*/  FFMA R55, R33, R8, R55 ;  /* 0x0000000821377223 */ /* 0x000fe40000000037 */
[C---:B------:R-:W-:Y:S02]  /*1a70*/  FFMA R44, R8.reuse, R25, R44 ;  /* 0x00000019082c7223 */ /* 0x040fe4000000002c */
[----:B------:R-:W-:Y:S02]  /*1a80*/  FFMA R50, R8, R29, R50 ;  /* 0x0000001d08327223 */ /* 0x000fe40000000032 */
[----:B------:R-:W-:Y:S01]  /*1a90*/  FFMA R59, R48, R35, R59 ;  /* 0x00000023303b7223 */ /* 0x000fe2000000003b */
[----:B------:R-:W0:Y:S01]  /*1aa0*/  LDS R8, [R42.X4+0xf20] ;  /* 0x000f20002a087984 */ /* 0x000e220000004800 */
[C---:B------:R-:W-:Y:S02]  /*1ab0*/  FFMA R52, R4.reuse, R49, R52 ;  /* 0x0000003104347223 */ /* 0x040fe40000000034 */
[C---:B------:R-:W-:Y:S01]  /*1ac0*/  FFMA R54, R4.reuse, R33, R54 ;  /* 0x0000002104367223 */ /* 0x040fe20000000036 */
[----:B------:R-:W-:Y:S01]  /*1ad0*/  LDS R48, [R42.X4+0xf60] ;  /* 0x000f60002a307984 */ /* 0x000fe20000004800 */
[----:B------:R-:W-:-:S02]  /*1ae0*/  FFMA R32, R4, R25, R32 ;  /* 0x0000001904207223 */ /* 0x000fc40000000020 */
[-C--:B-----5:R-:W-:Y:S01]  /*1af0*/  FFMA R56, R49, R12.reuse, R56 ;  /* 0x0000000c31387223 */ /* 0x0a0fe20000000038 */
[----:B------:R-:W5:Y:S01]  /*1b00*/  LDS R4, [R42.X4+0xf00] ;  /* 0x000f00002a047984 */ /* 0x000f620000004800 */
[-C--:B------:R-:W-:Y:S02]  /*1b10*/  FFMA R57, R33, R12.reuse, R57 ;  /* 0x0000000c21397223 */ /* 0x080fe40000000039 */
[-C--:B------:R-:W-:Y:S02]  /*1b20*/  FFMA R46, R25, R12.reuse, R46 ;  /* 0x0000000c192e7223 */ /* 0x080fe4000000002e */
[----:B------:R-:W-:Y:S02]  /*1b30*/  FFMA R51, R29, R12, R51 ;  /* 0x0000000c1d337223 */ /* 0x000fe40000000033 */
[----:B------:R-:W-:Y:S01]  /*1b40*/  FFMA R21, R49, R16, R21 ;  /* 0x0000001031157223 */ /* 0x000fe20000000015 */
[----:B------:R-:W0:Y:S01]  /*1b50*/  LDS R12, [R42.X4+0xf40] ;  /* 0x000f40002a0c7984 */ /* 0x000e220000004800 */
[----:B------:R-:W-:-:S02]  /*1b60*/  FFMA R47, R28, R35, R47 ;  /* 0x000000231c2f7223 */ /* 0x000fc4000000002f */
[C---:B--2---:R-:W-:Y:S01]  /*1b70*/  FFMA R21, R22.reuse, R17, R21 ;  /* 0x0000001116157223 */ /* 0x044fe20000000015 */
[----:B------:R-:W-:Y:S01]  /*1b80*/  LDS R49, [R42.X4+0x1000] ;  /* 0x001000002a317984 */ /* 0x000fe20000004800 */
[-C--:B------:R-:W-:Y:S02]  /*1b90*/  FFMA R59, R29, R16.reuse, R59 ;  /* 0x000000101d3b7223 */ /* 0x080fe4000000003b */
[C---:B------:R-:W-:Y:S02]  /*1ba0*/  FFMA R52, R22.reuse, R5, R52 ;  /* 0x0000000516347223 */ /* 0x040fe40000000034 */
[C---:B------:R-:W-:Y:S02]  /*1bb0*/  FFMA R53, R22.reuse, R9, R53 ;  /* 0x0000000916357223 */ /* 0x040fe40000000035 */
[----:B------:R-:W-:Y:S02]  /*1bc0*/  FFMA R56, R22, R13, R56 ;  /* 0x0000000d16387223 */ /* 0x000fe40000000038 */
[----:B------:R-:W-:-:S02]  /*1bd0*/  FFMA R30, R33, R16, R30 ;  /* 0x00000010211e7223 */ /* 0x000fc4000000001e */
[----:B------:R-:W-:Y:S02]  /*1be0*/  FFMA R47, R25, R16, R47 ;  /* 0x00000010192f7223 */ /* 0x000fe4000000002f */
[-C--:B---3--:R-:W-:Y:S02]  /*1bf0*/  FFMA R54, R26, R5.reuse, R54 ;  /* 0x000000051a367223 */ /* 0x088fe40000000036 */
[----:B----4-:R-:W-:Y:S02]  /*1c00*/  FFMA R16, R24, R5, R32 ;  /* 0x0000000518107223 */ /* 0x010fe40000000020 */
[-C--:B------:R-:W-:Y:S01]  /*1c10*/  FFMA R57, R26, R13.reuse, R57 ;  /* 0x0000000d1a397223 */ /* 0x080fe20000000039 */
[----:B------:R-:W-:Y:S01]  /*1c20*/  LDS.128 R32, [R41+0x4340] ;  /* 0x0043400029207984 */ /* 0x000fe20000000c00 */
[----:B------:R-:W-:Y:S02]  /*1c30*/  FFMA R46, R24, R13, R46 ;  /* 0x0000000d182e7223 */ /* 0x000fe4000000002e */
[----:B------:R-:W-:-:S02]  /*1c40*/  FFMA R5, R20, R5, R27 ;  /* 0x0000000514057223 */ /* 0x000fc4000000001b */
[C---:B------:R-:W-:Y:S02]  /*1c50*/  FFMA R50, R20.reuse, R9, R50 ;  /* 0x0000000914327223 */ /* 0x040fe40000000032 */
[C---:B------:R-:W-:Y:S02]  /*1c60*/  FFMA R51, R20.reuse, R13, R51 ;  /* 0x0000000d14337223 */ /* 0x040fe40000000033 */
[----:B------:R-:W-:Y:S01]  /*1c70*/  FFMA R59, R20, R17, R59 ;  /* 0x00000011143b7223 */ /* 0x000fe2000000003b */
[----:B------:R-:W-:Y:S01]  /*1c80*/  LDS R13, [R42.X4+0x1060] ;  /* 0x001060002a0d7984 */ /* 0x000fe20000004800 */
[C---:B------:R-:W-:Y:S02]  /*1c90*/  FFMA R52, R23.reuse, R6, R52 ;  /* 0x0000000617347223 */ /* 0x040fe40000000034 */
[C---:B------:R-:W-:Y:S02]  /*1ca0*/  FFMA R53, R23.reuse, R10, R53 ;  /* 0x0000000a17357223 */ /* 0x040fe40000000035 */
[----:B------:R-:W-:-:S02]  /*1cb0*/  FFMA R56, R23, R14, R56 ;  /* 0x0000000e17387223 */ /* 0x000fc40000000038 */
[----:B------:R-:W-:Y:S02]  /*1cc0*/  FFMA R58, R23, R18, R21 ;  /* 0x00000012173a7223 */ /* 0x000fe40000000015 */
[C---:B------:R-:W-:Y:S01]  /*1cd0*/  FFMA R30, R26.reuse, R17, R30 ;  /* 0x000000111a1e7223 */ /* 0x040fe2000000001e */
[----:B------:R-:W2:Y:S01]  /*1ce0*/  LDS.128 R20, [R41+0x4040] ;  /* 0x0040400029147984 */ /* 0x000ea20000000c00 */
[-C--:B------:R-:W-:Y:S02]  /*1cf0*/  FFMA R55, R26, R9.reuse, R55 ;  /* 0x000000091a377223 */ /* 0x080fe40000000037 */
        /* <DEDUP_REMOVED lines=8> */
[----:B------:R-:W3:Y:S04]  /*1d80*/  LDS.128 R24, [R41+0x4140] ;  /* 0x0041400029187984 */ /* 0x000ee80000000c00 */
[----:B------:R-:W4:Y:S01]  /*1d90*/  LDS.128 R28, [R41+0x4240] ;  /* 0x00424000291c7984 */ /* 0x000f220000000c00 */
[----:B0-----:R-:W-:-:S02]  /*1da0*/  FFMA R16, R43, R6, R16 ;  /* 0x000000062b107223 */ /* 0x001fc40000000010 */
[C---:B------:R-:W-:Y:S02]  /*1db0*/  FFMA R44, R43.reuse, R10, R44 ;  /* 0x0000000a2b2c7223 */ /* 0x040fe4000000002c */
[C---:B------:R-:W-:Y:S02]  /*1dc0*/  FFMA R46, R43.reuse, R14, R46 ;  /* 0x0000000e2b2e7223 */ /* 0x040fe4000000002e */
[----:B------:R-:W-:Y:S02]  /*1dd0*/  FFMA R47, R43, R18, R47 ;  /* 0x000000122b2f7223 */ /* 0x000fe4000000002f */
[C---:B-1----:R-:W-:Y:S02]  /*1de0*/  FFMA R43, R45.reuse, R6, R5 ;  /* 0x000000062d2b7223 */ /* 0x042fe40000000005 */
[----:B------:R-:W0:Y:S01]  /*1df0*/  LDS R6, [R42.X4+0x1100] ;  /* 0x001100002a067984 */ /* 0x000e220000004800 */
[C---:B------:R-:W-:Y:S02]  /*1e00*/  FFMA R51, R45.reuse, R14, R51 ;  /* 0x0000000e2d337223 */ /* 0x040fe40000000033 */
[----:B------:R-:W-:-:S02]  /*1e10*/  FFMA R50, R45, R10, R50 ;  /* 0x0000000a2d327223 */ /* 0x000fc40000000032 */
[C---:B------:R-:W-:Y:S01]  /*1e20*/  FFMA R54, R8.reuse, R7, R54 ;  /* 0x0000000708367223 */ /* 0x040fe20000000036 */
[----:B------:R-:W1:Y:S01]  /*1e30*/  LDS R10, [R42.X4+0x1120] ;  /* 0x001120002a0a7984 */ /* 0x000e620000004800 */
[C---:B------:R-:W-:Y:S02]  /*1e40*/  FFMA R55, R8.reuse, R11, R55 ;  /* 0x0000000b08377223 */ /* 0x040fe40000000037 */
[C---:B------:R-:W-:Y:S02]  /*1e50*/  FFMA R57, R8.reuse, R15, R57 ;  /* 0x0000000f08397223 */ /* 0x040fe40000000039 */
[----:B------:R-:W-:Y:S02]  /*1e60*/  FFMA R14, R8, R19, R60 ;  /* 0x00000013080e7223 */ /* 0x000fe4000000003c */
[C---:B-----5:R-:W-:Y:S01]  /*1e70*/  FFMA R52, R4.reuse, R7, R52 ;  /* 0x0000000704347223 */ /* 0x060fe20000000034 */
[----:B------:R-:W5:Y:S01]  /*1e80*/  LDS R8, [R42.X4+0x1140] ;  /* 0x001140002a087984 */ /* 0x000f620000004800 */
        /* <DEDUP_REMOVED lines=9> */
[----:B------:R-:W0:Y:S01]  /*1f20*/  LDS R15, [R42.X4+0x1220] ;  /* 0x001220002a0f7984 */ /* 0x000e220000004800 */
[-C--:B------:R-:W-:Y:S02]  /*1f30*/  FFMA R44, R12, R11.reuse, R44 ;  /* 0x0000000b0c2c7223 */ /* 0x080fe4000000002c */
[----:B------:R-:W-:Y:S02]  /*1f40*/  FFMA R50, R48, R11, R50 ;  /* 0x0000000b30327223 */ /* 0x000fe40000000032 */
[----:B--2---:R-:W-:-:S02]  /*1f50*/  FFMA R11, R20, R13, R43 ;  /* 0x0000000d140b7223 */ /* 0x004fc4000000002b */
[----:B------:R-:W-:Y:S01]  /*1f60*/  FFMA R59, R45, R18, R59 ;  /* 0x000000122d3b7223 */ /* 0x000fe2000000003b */
[----:B------:R-:W2:Y:S01]  /*1f70*/  LDS R43, [R42.X4+0x1240] ;  /* 0x001240002a2b7984 */ /* 0x000ea20000004800 */
[----:B---3--:R-:W-:-:S03]  /*1f80*/  FFMA R53, R49, R24, R53 ;  /* 0x0000001831357223 */ /* 0x008fc60000000035 */
[----:B------:R-:W3:Y:S01]  /*1f90*/  LDS R45, [R42.X4+0x1260] ;  /* 0x001260002a2d7984 */ /* 0x000ee20000004800 */
[----:B------:R-:W-:Y:S02]  /*1fa0*/  FFMA R55, R17, R24, R55 ;  /* 0x0000001811377223 */ /* 0x000fe40000000037 */
[C---:B------:R-:W-:Y:S02]  /*1fb0*/  FFMA R44, R24.reuse, R9, R44 ;  /* 0x00000009182c7223 */ /* 0x040fe4000000002c */
[----:B------:R-:W-:Y:S02]  /*1fc0*/  FFMA R50, R24, R13, R50 ;  /* 0x0000000d18327223 */ /* 0x000fe40000000032 */
[----:B------:R-:W-:Y:S01]  /*1fd0*/  FFMA R59, R48, R19, R59 ;  /* 0x00000013303b7223 */ /* 0x000fe2000000003b */
[----:B------:R-:W2:Y:S01]  /*1fe0*/  LDS R24, [R42.X4+0x1320] ;  /* 0x001320002a187984 */ /* 0x000ea20000004800 */
[C---:B------:R-:W-:Y:S02]  /*1ff0*/  FFMA R52, R20.reuse, R49, R52 ;  /* 0x0000003114347223 */ /* 0x040fe40000000034 */
[C---:B------:R-:W-:Y:S01]  /*2000*/  FFMA R54, R20.reuse, R17, R54 ;  /* 0x0000001114367223 */ /* 0x040fe20000000036 */
[----:B------:R-:W-:Y:S01]  /*2010*/  LDS R48, [R42.X4+0x1360] ;  /* 0x001360002a307984 */ /* 0x000fe20000004800 */
[----:B------:R-:W-:-:S02]  /*2020*/  FFMA R16, R20, R9, R16 ;  /* 0x0000000914107223 */ /* 0x000fc40000000010 */
[-C--:B----4-:R-:W-:Y:S01]  /*2030*/  FFMA R56, R49, R28.reuse, R56 ;  /* 0x0000001c31387223 */ /* 0x090fe20000000038 */
[----:B------:R-:W4:Y:S01]  /*2040*/  LDS R20, [R42.X4+0x1300] ;  /* 0x001300002a147984 */ /* 0x000f220000004800 */
[-C--:B------:R-:W-:Y:S02]  /*2050*/  FFMA R57, R17, R28.reuse, R57 ;  /* 0x0000001c11397223 */ /* 0x080fe40000000039 */
[-C--:B------:R-:W-:Y:S02]  /*2060*/  FFMA R46, R9, R28.reuse, R46 ;  /* 0x0000001c092e7223 */ /* 0x080fe4000000002e */
[----:B------:R-:W-:Y:S02]  /*2070*/  FFMA R51, R13, R28, R51 ;  /* 0x0000001c0d337223 */ /* 0x000fe40000000033 */
[----:B------:R-:W2:Y:S01]  /*2080*/  LDS R28, [R42.X4+0x1340] ;  /* 0x001340002a1c7984 */ /* 0x000ea20000004800 */
[----:B------:R-:W-:Y:S02]  /*2090*/  FFMA R5, R49, R32, R5 ;  /* 0x0000002031057223 */ /* 0x000fe40000000005 */
[----:B------:R-:W-:Y:S01]  /*20a0*/  FFMA R47, R12, R19, R47 ;  /* 0x000000130c2f7223 */ /* 0x000fe2000000002f */
[----:B------:R-:W-:Y:S01]  /*20b0*/  LDS R49, [R42.X4+0x1400] ;  /* 0x001400002a317984 */ /* 0x000fe20000004800 */
[----:B0-----:R-:W-:-:S02]  /*20c0*/  FFMA R5, R6, R33, R5 ;  /* 0x0000002106057223 */ /* 0x001fc40000000005 */
[-C--:B------:R-:W-:Y:S02]  /*20d0*/  FFMA R59, R13, R32.reuse, R59 ;  /* 0x000000200d3b7223 */ /* 0x080fe4000000003b */
[C---:B------:R-:W-:Y:S02]  /*20e0*/  FFMA R52, R6.reuse, R21, R52 ;  /* 0x0000001506347223 */ /* 0x040fe40000000034 */
[C---:B------:R-:W-:Y:S02]  /*20f0*/  FFMA R53, R6.reuse, R25, R53 ;  /* 0x0000001906357223 */ /* 0x040fe40000000035 */
[----:B------:R-:W-:Y:S02]  /*2100*/  FFMA R56, R6, R29, R56 ;  /* 0x0000001d06387223 */ /* 0x000fe40000000038 */
[-C--:B------:R-:W-:Y:S02]  /*2110*/  FFMA R14, R17, R32.reuse, R14 ;  /* 0x00000020110e7223 */ /* 0x080fe4000000000e */
[----:B------:R-:W-:-:S02]  /*2120*/  FFMA R47, R9, R32, R47 ;  /* 0x00000020092f7223 */ /* 0x000fc4000000002f */
[-C--:B-1----:R-:W-:Y:S02]  /*2130*/  FFMA R54, R10, R21.reuse, R54 ;  /* 0x000000150a367223 */ /* 0x082fe40000000036 */
[----:B-----5:R-:W-:Y:S02]  /*2140*/  FFMA R32, R8, R21, R16 ;  /* 0x0000001508207223 */ /* 0x020fe40000000010 */
[-C--:B------:R-:W-:Y:S01]  /*2150*/  FFMA R57, R10, R29.reuse, R57 ;  /* 0x0000001d0a397223 */ /* 0x080fe20000000039 */
[----:B------:R-:W-:Y:S01]  /*2160*/  LDS.128 R16, [R41+0x4350] ;  /* 0x0043500029107984 */ /* 0x000fe20000000c00 */
[----:B------:R-:W-:Y:S02]  /*2170*/  FFMA R46, R8, R29, R46 ;  /* 0x0000001d082e7223 */ /* 0x000fe4000000002e */
[C---:B------:R-:W-:Y:S02]  /*2180*/  FFMA R21, R4.reuse, R21, R11 ;  /* 0x0000001504157223 */ /* 0x040fe4000000000b */
[----:B------:R-:W-:-:S02]  /*2190*/  FFMA R50, R4, R25, R50 ;  /* 0x0000001904327223 */ /* 0x000fc40000000032 */
[C---:B------:R-:W-:Y:S02]  /*21a0*/  FFMA R51, R4.reuse, R29, R51 ;  /* 0x0000001d04337223 */ /* 0x040fe40000000033 */
[----:B------:R-:W-:Y:S01]  /*21b0*/  FFMA R59, R4, R33, R59 ;  /* 0x00000021043b7223 */ /* 0x000fe2000000003b */
[----:B------:R-:W-:Y:S01]  /*21c0*/  LDS R29, [R42.X4+0x1460] ;  /* 0x001460002a1d7984 */ /* 0x000fe20000004800 */
[C---:B------:R-:W-:Y:S02]  /*21d0*/  FFMA R52, R7.reuse, R22, R52 ;  /* 0x0000001607347223 */ /* 0x040fe40000000034 */
[C---:B------:R-:W-:Y:S02]  /*21e0*/  FFMA R53, R7.reuse, R26, R53 ;  /* 0x0000001a07357223 */ /* 0x040fe40000000035 */
[C---:B------:R-:W-:Y:S02]  /*21f0*/  FFMA R56, R7.reuse, R30, R56 ;  /* 0x0000001e07387223 */ /* 0x040fe40000000038 */
[----:B------:R-:W-:-:S02]  /*2200*/  FFMA R58, R7, R34, R5 ;  /* 0x00000022073a7223 */ /* 0x000fc40000000005 */
[C---:B------:R-:W-:Y:S01]  /*2210*/  FFMA R12, R10.reuse, R25, R55 ;  /* 0x000000190a0c7223 */ /* 0x040fe20000000037 */
[----:B------:R-:W0:Y:S01]  /*2220*/  LDS.128 R4, [R41+0x4050] ;  /* 0x0040500029047984 */ /* 0x000e220000000c00 */
[----:B------:R-:W-:Y:S02]  /*2230*/  FFMA R14, R10, R33, R14 ;  /* 0x000000210a0e7223 */ /* 0x000fe4000000000e */
[C---:B------:R-:W-:Y:S02]  /*2240*/  FFMA R44, R8.reuse, R25, R44 ;  /* 0x00000019082c7223 */ /* 0x040fe4000000002c */
[----:B------:R-:W-:Y:S01]  /*2250*/  FFMA R47, R8, R33, R47 ;  /* 0x00000021082f7223 */ /* 0x000fe2000000002f */
[----:B------:R-:W-:Y:S01]  /*2260*/  LDS R25, [R42.X4+0x1440] ;  /* 0x001440002a197984 */ /* 0x000fe20000004800 */
[C---:B------:R-:W-:Y:S02]  /*2270*/  FFMA R55, R15.reuse, R22, R54 ;  /* 0x000000160f377223 */ /* 0x040fe40000000036 */
[C---:B------:R-:W-:Y:S01]  /*2280*/  FFMA R54, R15.reuse, R26, R12 ;  /* 0x0000001a0f367223 */ /* 0x040fe2000000000c */
[----:B------:R-:W-:Y:S01]  /*2290*/  LDS R33, [R42.X4+0x1420] ;  /* 0x001420002a217984 */ /* 0x000fe20000004800 */
[----:B------:R-:W-:-:S02]  /*22a0*/  FFMA R57, R15, R30, R57 ;  /* 0x0000001e0f397223 */ /* 0x000fc40000000039 */
[----:B------:R-:W-:Y:S01]  /*22b0*/  FFMA R60, R15, R34, R14 ;  /* 0x000000220f3c7223 */ /* 0x000fe2000000000e */
[----:B------:R-:W1:Y:S01]  /*22c0*/  LDS.128 R8, [R41+0x4150] ;  /* 0x0041500029087984 */ /* 0x000e620000000c00 */
[----:B--2---:R-:W-:-:S03]  /*22d0*/  FFMA R32, R43, R22, R32 ;  /* 0x000000162b207223 */ /* 0x004fc60000000020 */
[----:B------:R-:W2:Y:S01]  /*22e0*/  LDS.128 R12, [R41+0x4250] ;  /* 0x00425000290c7984 */ /* 0x000ea20000000c00 */
[C---:B------:R-:W-:Y:S02]  /*22f0*/  FFMA R44, R43.reuse, R26, R44 ;  /* 0x0000001a2b2c7223 */ /* 0x040fe4000000002c */
[C---:B------:R-:W-:Y:S02]  /*2300*/  FFMA R46, R43.reuse, R30, R46 ;  /* 0x0000001e2b2e7223 */ /* 0x040fe4000000002e */
[----:B------:R-:W-:Y:S02]  /*2310*/  FFMA R47, R43, R34, R47 ;  /* 0x000000222b2f7223 */ /* 0x000fe4000000002f */
[C---:B---3--:R-:W-:Y:S02]  /*2320*/  FFMA R43, R45.reuse, R22, R21 ;  /* 0x000000162d2b7223 */ /* 0x048fe40000000015 */
[----:B------:R-:W3:Y:S01]  /*2330*/  LDS R22, [R42.X4+0x1500] ;  /* 0x001500002a167984 */ /* 0x000ee20000004800 */
[----:B------:R-:W-:-:S02]  /*2340*/  FFMA R51, R45, R30, R51 ;  /* 0x0000001e2d337223 */ /* 0x000fc40000000033 */
[----:B------:R-:W-:Y:S02]  /*2350*/  FFMA R50, R45, R26, R50 ;  /* 0x0000001a2d327223 */ /* 0x000fe40000000032 */
[C---:B------:R-:W-:Y:S01]  /*2360*/  FFMA R55, R24.reuse, R23, R55 ;  /* 0x0000001718377223 */ /* 0x040fe20000000037 */
[----:B------:R-:W5:Y:S01]  /*2370*/  LDS R26, [R42.X4+0x1520] ;  /* 0x001520002a1a7984 */ /* 0x000f620000004800 */
        /* <DEDUP_REMOVED lines=9> */
[----:B------:R-:W3:Y:S01]  /*2410*/  LDS R20, [R42.X4+0x1560] ;  /* 0x001560002a147984 */ /* 0x000ee20000004800 */
[----:B------:R-:W-:-:S03]  /*2420*/  FFMA R43, R48, R23, R43 ;  /* 0x00000017302b7223 */ /* 0x000fc6000000002b */
[----:B------:R-:W3:Y:S01]  /*2430*/  LDS R23, [R42.X4+0x1600] ;  /* 0x001600002a177984 */ /* 0x000ee20000004800 */
[-C--:B------:R-:W-:Y:S02]  /*2440*/  FFMA R46, R28, R31.reuse, R46 ;  /* 0x0000001f1c2e7223 */ /* 0x080fe4000000002e */
[----:B------:R-:W-:Y:S02]  /*2450*/  FFMA R51, R48, R31, R51 ;  /* 0x0000001f30337223 */ /* 0x000fe40000000033 */
[----:B------:R-:W4:Y:S01]  /*2460*/  LDS R31, [R42.X4+0x1620] ;  /* 0x001620002a1f7984 */ /* 0x000f220000004800 */
        /* <DEDUP_REMOVED lines=16> */
[-C--:B--2---:R-:W-:Y:S01]  /*2570*/  FFMA R56, R49, R12.reuse, R56 ;  /* 0x0000000c31387223 */ /* 0x084fe20000000038 */
[----:B------:R-:W2:Y:S01]  /*2580*/  LDS R4, [R42.X4+0x1700] ;  /* 0x001700002a047984 */ /* 0x000ea20000004800 */
[-C--:B------:R-:W-:Y:S02]  /*2590*/  FFMA R57, R33, R12.reuse, R57 ;  /* 0x0000000c21397223 */ /* 0x080fe40000000039 */
[-C--:B------:R-:W-:Y:S02]  /*25a0*/  FFMA R46, R25, R12.reuse, R46 ;  /* 0x0000000c192e7223 */ /* 0x080fe4000000002e */
[----:B------:R-:W-:Y:S02]  /*25b0*/  FFMA R51, R29, R12, R51 ;  /* 0x0000000c1d337223 */ /* 0x000fe40000000033 */
[----:B------:R-:W-:Y:S01]  /*25c0*/  FFMA R21, R49, R16, R21 ;  /* 0x0000001031157223 */ /* 0x000fe20000000015 */
[----:B------:R-:W0:Y:S01]  /*25d0*/  LDS R12, [R42.X4+0x1740] ;  /* 0x001740002a0c7984 */ /* 0x000e220000004800 */
[----:B------:R-:W-:-:S02]  /*25e0*/  FFMA R47, R28, R35, R47 ;  /* 0x000000231c2f7223 */ /* 0x000fc4000000002f */
[C---:B---3--:R-:W-:Y:S01]  /*25f0*/  FFMA R21, R22.reuse, R17, R21 ;  /* 0x0000001116157223 */ /* 0x048fe20000000015 */
[----:B------:R-:W-:Y:S01]  /*2600*/  LDS R49, [R42.X4+0x1800] ;  /* 0x001800002a317984 */ /* 0x000fe20000004800 */
[-C--:B------:R-:W-:Y:S02]  /*2610*/  FFMA R30, R33, R16.reuse, R30 ;  /* 0x00000010211e7223 */ /* 0x080fe4000000001e */
[----:B------:R-:W-:Y:S02]  /*2620*/  FFMA R59, R29, R16, R59 ;  /* 0x000000101d3b7223 */ /* 0x000fe4000000003b */
[C---:B------:R-:W-:Y:S02]  /*2630*/  FFMA R52, R22.reuse, R5, R52 ;  /* 0x0000000516347223 */ /* 0x040fe40000000034 */
[C---:B------:R-:W-:Y:S02]  /*2640*/  FFMA R53, R22.reuse, R9, R53 ;  /* 0x0000000916357223 */ /* 0x040fe40000000035 */
[----:B------:R-:W-:-:S02]  /*2650*/  FFMA R56, R22, R13, R56 ;  /* 0x0000000d16387223 */ /* 0x000fc40000000038 */
[----:B------:R-:W-:Y:S02]  /*2660*/  FFMA R47, R25, R16, R47 ;  /* 0x00000010192f7223 */ /* 0x000fe4000000002f */
[-C--:B-----5:R-:W-:Y:S02]  /*2670*/  FFMA R55, R26, R5.reuse, R55 ;  /* 0x000000051a377223 */ /* 0x0a0fe40000000037 */
[----:B----4-:R-:W-:Y:S02]  /*2680*/  FFMA R16, R24, R5, R32 ;  /* 0x0000000518107223 */ /* 0x010fe40000000020 */
[C---:B------:R-:W-:Y:S01]  /*2690*/  FFMA R28, R26.reuse, R9, R54 ;  /* 0x000000091a1c7223 */ /* 0x040fe20000000036 */
[----:B------:R-:W-:Y:S01]  /*26a0*/  LDS.128 R32, [R41+0x4360] ;  /* 0x0043600029207984 */ /* 0x000fe20000000c00 */
[C---:B------:R-:W-:Y:S02]  /*26b0*/  FFMA R57, R26.reuse, R13, R57 ;  /* 0x0000000d1a397223 */ /* 0x040fe40000000039 */
[----:B------:R-:W-:-:S02]  /*26c0*/  FFMA R30, R26, R17, R30 ;  /* 0x000000111a1e7223 */ /* 0x000fc4000000001e */
[----:B------:R-:W-:Y:S02]  /*26d0*/  FFMA R46, R24, R13, R46 ;  /* 0x0000000d182e7223 */ /* 0x000fe4000000002e */
[C---:B------:R-:W-:Y:S02]  /*26e0*/  FFMA R5, R20.reuse, R5, R27 ;  /* 0x0000000514057223 */ /* 0x040fe4000000001b */
[C---:B------:R-:W-:Y:S02]  /*26f0*/  FFMA R50, R20.reuse, R9, R50 ;  /* 0x0000000914327223 */ /* 0x040fe40000000032 */
[C---:B------:R-:W-:Y:S02]  /*2700*/  FFMA R51, R20.reuse, R13, R51 ;  /* 0x0000000d14337223 */ /* 0x040fe40000000033 */
[----:B------:R-:W-:Y:S01]  /*2710*/  FFMA R59, R20, R17, R59 ;  /* 0x00000011143b7223 */ /* 0x000fe2000000003b */
[----:B------:R-:W-:Y:S01]  /*2720*/  LDS R13, [R42.X4+0x1860] ;  /* 0x001860002a0d7984 */ /* 0x000fe20000004800 */
[----:B------:R-:W-:-:S02]  /*2730*/  FFMA R52, R23, R6, R52 ;  /* 0x0000000617347223 */ /* 0x000fc40000000034 */
[C---:B------:R-:W-:Y:S02]  /*2740*/  FFMA R53, R23.reuse, R10, R53 ;  /* 0x0000000a17357223 */ /* 0x040fe40000000035 */
[C---:B------:R-:W-:Y:S02]  /*2750*/  FFMA R56, R23.reuse, R14, R56 ;  /* 0x0000000e17387223 */ /* 0x040fe40000000038 */
[----:B------:R-:W-:Y:S02]  /*2760*/  FFMA R58, R23, R18, R21 ;  /* 0x00000012173a7223 */ /* 0x000fe40000000015 */
[----:B------:R-:W3:Y:S01]  /*2770*/  LDS.128 R20, [R41+0x4060] ;  /* 0x0040600029147984 */ /* 0x000ee20000000c00 */
[C---:B------:R-:W-:Y:S02]  /*2780*/  FFMA R54, R31.reuse, R6, R55 ;  /* 0x000000061f367223 */ /* 0x040fe40000000037 */
[C---:B------:R-:W-:Y:S02]  /*2790*/  FFMA R44, R24.reuse, R9, R44 ;  /* 0x00000009182c7223 */ /* 0x040fe4000000002c */
[----:B------:R-:W-:Y:S01]  /*27a0*/  FFMA R47, R24, R17, R47 ;  /* 0x00000011182f7223 */ /* 0x000fe2000000002f */
[----:B------:R-:W-:Y:S01]  /*27b0*/  LDS R9, [R42.X4+0x1840] ;  /* 0x001840002a097984 */ /* 0x000fe20000004800 */
[----:B------:R-:W-:-:S02]  /*27c0*/  FFMA R55, R31, R10, R28 ;  /* 0x0000000a1f377223 */ /* 0x000fc4000000001c */
[C---:B------:R-:W-:Y:S01]  /*27d0*/  FFMA R57, R31.reuse, R14, R57 ;  /* 0x0000000e1f397223 */ /* 0x040fe20000000039 */
[----:B------:R-:W4:Y:S01]  /*27e0*/  LDS R17, [R42.X4+0x1820] ;  /* 0x001820002a117984 */ /* 0x000f220000004800 */
[----:B------:R-:W-:-:S03]  /*27f0*/  FFMA R60, R31, R18, R30 ;  /* 0x000000121f3c7223 */ /* 0x000fc6000000001e */
[----:B------:R-:W5:Y:S04]  /*2800*/  LDS.128 R24, [R41+0x4160] ;  /* 0x0041600029187984 */ /* 0x000f680000000c00 */
[----:B------:R-:W3:Y:S01]  /*2810*/  LDS.128 R28, [R41+0x4260] ;  /* 0x00426000291c7984 */ /* 0x000ee20000000c00 */
[C---:B0-----:R-:W-:Y:S02]  /*2820*/  FFMA R16, R43.reuse, R6, R16 ;  /* 0x000000062b107223 */ /* 0x041fe40000000010 */
[C---:B------:R-:W-:Y:S02]  /*2830*/  FFMA R44, R43.reuse, R10, R44 ;  /* 0x0000000a2b2c7223 */ /* 0x040fe4000000002c */
[C---:B------:R-:W-:Y:S02]  /*2840*/  FFMA R46, R43.reuse, R14, R46 ;  /* 0x0000000e2b2e7223 */ /* 0x040fe4000000002e */
[----:B------:R-:W-:-:S02]  /*2850*/  FFMA R47, R43, R18, R47 ;  /* 0x000000122b2f7223 */ /* 0x000fc4000000002f */
[C---:B-1----:R-:W-:Y:S02]  /*2860*/  FFMA R43, R45.reuse, R6, R5 ;  /* 0x000000062d2b7223 */ /* 0x042fe40000000005 */
[----:B------:R-:W0:Y:S01]  /*2870*/  LDS R6, [R42.X4+0x1900] ;  /* 0x001900002a067984 */ /* 0x000e220000004800 */
[C---:B------:R-:W-:Y:S02]  /*2880*/  FFMA R51, R45.reuse, R14, R51 ;  /* 0x0000000e2d337223 */ /* 0x040fe40000000033 */
[----:B------:R-:W-:Y:S02]  /*2890*/  FFMA R50, R45, R10, R50 ;  /* 0x0000000a2d327223 */ /* 0x000fe40000000032 */
[C---:B------:R-:W-:Y:S01]  /*28a0*/  FFMA R54, R8.reuse, R7, R54 ;  /* 0x0000000708367223 */ /* 0x040fe20000000036 */
[----:B------:R-:W1:Y:S01]  /*28b0*/  LDS R10, [R42.X4+0x1920] ;  /* 0x001920002a0a7984 */ /* 0x000e620000004800 */
[C---:B------:R-:W-:Y:S02]  /*28c0*/  FFMA R55, R8.reuse, R11, R55 ;  /* 0x0000000b08377223 */ /* 0x040fe40000000037 */
[----:B------:R-:W-:-:S02]  /*28d0*/  FFMA R57, R8, R15, R57 ;  /* 0x0000000f08397223 */ /* 0x000fc40000000039 */
[----:B------:R-:W-:Y:S02]  /*28e0*/  FFMA R14, R8, R19, R60 ;  /* 0x00000013080e7223 */ /* 0x000fe4000000003c */
[C---:B--2---:R-:W-:Y:S01]  /*28f0*/  FFMA R52, R4.reuse, R7, R52 ;  /* 0x0000000704347223 */ /* 0x044fe20000000034 */
[----:B------:R-:W2:Y:S01]  /*2900*/  LDS R8, [R42.X4+0x1940] ;  /* 0x001940002a087984 */ /* 0x000ea20000004800 */
[C---:B------:R-:W-:Y:S02]  /*2910*/  FFMA R53, R4.reuse, R11, R53 ;  /* 0x0000000b04357223 */ /* 0x040fe40000000035 */
[C---:B------:R-:W-:Y:S02]  /*2920*/  FFMA R56, R4.reuse, R15, R56 ;  /* 0x0000000f04387223 */ /* 0x040fe40000000038 */
[----:B------:R-:W-:Y:S02]  /*2930*/  FFMA R5, R4, R19, R58 ;  /* 0x0000001304057223 */ /* 0x000fe4000000003a */
[-C--:B------:R-:W-:Y:S01]  /*2940*/  FFMA R16, R12, R7.reuse, R16 ;  /* 0x000000070c107223 */ /* 0x080fe20000000010 */
[----:B------:R-:W0:Y:S01]  /*2950*/  LDS R4, [R42.X4+0x1960] ;  /* 0x001960002a047984 */ /* 0x000e220000004800 */
[----:B------:R-:W-:-:S03]  /*2960*/  FFMA R43, R48, R7, R43 ;  /* 0x00000007302b7223 */ /* 0x000fc6000000002b */
[----:B------:R-:W0:Y:S01]  /*2970*/  LDS R7, [R42.X4+0x1a00] ;  /* 0x001a00002a077984 */ /* 0x000e220000004800 */
[C---:B------:R-:W-:Y:S02]  /*2980*/  FFMA R44, R12.reuse, R11, R44 ;  /* 0x0000000b0c2c7223 */ /* 0x040fe4000000002c */
[----:B------:R-:W-:Y:S02]  /*2990*/  FFMA R46, R12, R15, R46 ;  /* 0x0000000f0c2e7223 */ /* 0x000fe4000000002e */
[C---:B------:R-:W-:Y:S02]  /*29a0*/  FFMA R50, R48.reuse, R11, R50 ;  /* 0x0000000b30327223 */ /* 0x040fe40000000032 */
[----:B------:R-:W-:Y:S02]  /*29b0*/  FFMA R51, R48, R15, R51 ;  /* 0x0000000f30337223 */ /* 0x000fe40000000033 */
[----:B------:R-:W-:Y:S01]  /*29c0*/  FFMA R59, R45, R18, R59 ;  /* 0x000000122d3b7223 */ /* 0x000fe2000000003b */
[----:B------:R-:W1:Y:S01]  /*29d0*/  LDS R15, [R42.X4+0x1a20] ;  /* 0x001a20002a0f7984 */ /* 0x000e620000004800 */
[----:B---3--:R-:W-:-:S03]  /*29e0*/  FFMA R11, R20, R13, R43 ;  /* 0x0000000d140b7223 */ /* 0x008fc6000000002b */
[----:B------:R-:W3:Y:S04]  /*29f0*/  LDS R43, [R42.X4+0x1a40] ;  /* 0x001a40002a2b7984 */ /* 0x000ee80000004800 */
[----:B------:R-:W1:Y:S01]  /*2a00*/  LDS R45, [R42.X4+0x1a60] ;  /* 0x001a60002a2d7984 */ /* 0x000e620000004800 */
[----:B------:R-:W-:Y:S02]  /*2a10*/  FFMA R59, R48, R19, R59 ;  /* 0x00000013303b7223 */ /* 0x000fe4000000003b */
[C---:B------:R-:W-:Y:S01]  /*2a20*/  FFMA R52, R20.reuse, R49, R52 ;  /* 0x0000003114347223 */ /* 0x040fe20000000034 */
[----:B------:R-:W-:Y:S01]  /*2a30*/  LDS R48, [R42.X4+0x1b60] ;  /* 0x001b60002a307984 */ /* 0x000fe20000004800 */
[C---:B----4-:R-:W-:Y:S02]  /*2a40*/  FFMA R54, R20.reuse, R17, R54 ;  /* 0x0000001114367223 */ /* 0x050fe40000000036 */
[----:B------:R-:W-:-:S02]  /*2a50*/  FFMA R16, R20, R9, R16 ;  /* 0x0000000914107223 */ /* 0x000fc40000000010 */
[-C--:B-----5:R-:W-:Y:S01]  /*2a60*/  FFMA R53, R49, R24.reuse, R53 ;  /* 0x0000001831357223 */ /* 0x0a0fe20000000035 */
[----:B------:R-:W4:Y:S01]  /*2a70*/  LDS R20, [R42.X4+0x1b00] ;  /* 0x001b00002a147984 */ /* 0x000f220000004800 */
[----:B------:R-:W-:Y:S02]  /*2a80*/  FFMA R55, R17, R24, R55 ;  /* 0x0000001811377223 */ /* 0x000fe40000000037 */
[C---:B------:R-:W-:Y:S02]  /*2a90*/  FFMA R44, R24.reuse, R9, R44 ;  /* 0x00000009182c7223 */ /* 0x040fe4000000002c */
[----:B------:R-:W-:Y:S02]  /*2aa0*/  FFMA R50, R24, R13, R50 ;  /* 0x0000000d18327223 */ /* 0x000fe40000000032 */
[-C--:B------:R-:W-:Y:S01]  /*2ab0*/  FFMA R56, R49, R28.reuse, R56 ;  /* 0x0000001c31387223 */ /* 0x080fe20000000038 */
[----:B------:R-:W5:Y:S01]  /*2ac0*/  LDS R24, [R42.X4+0x1b20] ;  /* 0x001b20002a187984 */ /* 0x000f620000004800 */
[----:B------:R-:W-:-:S02]  /*2ad0*/  FFMA R57, R17, R28, R57 ;  /* 0x0000001c11397223 */ /* 0x000fc40000000039 */
[-C--:B------:R-:W-:Y:S02]  /*2ae0*/  FFMA R46, R9, R28.reuse, R46 ;  /* 0x0000001c092e7223 */ /* 0x080fe4000000002e */
[----:B------:R-:W-:Y:S02]  /*2af0*/  FFMA R51, R13, R28, R51 ;  /* 0x0000001c0d337223 */ /* 0x000fe40000000033 */
[----:B------:R-:W3:Y:S01]  /*2b00*/  LDS R28, [R42.X4+0x1b40] ;  /* 0x001b40002a1c7984 */ /* 0x000ee20000004800 */
[-C--:B------:R-:W-:Y:S02]  /*2b10*/  FFMA R5, R49, R32.reuse, R5 ;  /* 0x0000002031057223 */ /* 0x080fe40000000005 */
[----:B------:R-:W-:Y:S01]  /*2b20*/  FFMA R47, R12, R19, R47 ;  /* 0x000000130c2f7223 */ /* 0x000fe2000000002f */
[----:B------:R-:W-:Y:S01]  /*2b30*/  LDS R49, [R42.X4+0x1c00] ;  /* 0x001c00002a317984 */ /* 0x000fe20000004800 */
[----:B0-----:R-:W-:Y:S02]  /*2b40*/  FFMA R5, R6, R33, R5 ;  /* 0x0000002106057223 */ /* 0x001fe40000000005 */
[----:B------:R-:W-:-:S02]  /*2b50*/  FFMA R59, R13, R32, R59 ;  /* 0x000000200d3b7223 */ /* 0x000fc4000000003b */
[C---:B------:R-:W-:Y:S02]  /*2b60*/  FFMA R52, R6.reuse, R21, R52 ;  /* 0x0000001506347223 */ /* 0x040fe40000000034 */
[C---:B------:R-:W-:Y:S02]  /*2b70*/  FFMA R53, R6.reuse, R25, R53 ;  /* 0x0000001906357223 */ /* 0x040fe40000000035 */
[----:B------:R-:W-:Y:S02]  /*2b80*/  FFMA R56, R6, R29, R56 ;  /* 0x0000001d06387223 */ /* 0x000fe40000000038 */
[-C--:B------:R-:W-:Y:S02]  /*2b90*/  FFMA R14, R17, R32.reuse, R14 ;  /* 0x00000020110e7223 */ /* 0x080fe4000000000e */
[----:B------:R-:W-:Y:S02]  /*2ba0*/  FFMA R47, R9, R32, R47 ;  /* 0x00000020092f7223 */ /* 0x000fe4000000002f */
[----:B-1----:R-:W-:-:S02]  /*2bb0*/  FFMA R54, R10, R21, R54 ;  /* 0x000000150a367223 */ /* 0x002fc40000000036 */
[----:B--2---:R-:W-:Y:S02]  /*2bc0*/  FFMA R32, R8, R21, R16 ;  /* 0x0000001508207223 */ /* 0x004fe40000000010 */
[-C--:B------:R-:W-:Y:S01]  /*2bd0*/  FFMA R57, R10, R29.reuse, R57 ;  /* 0x0000001d0a397223 */ /* 0x080fe20000000039 */
[----:B------:R-:W-:Y:S01]  /*2be0*/  LDS.128 R16, [R41+0x4370] ;  /* 0x0043700029107984 */ /* 0x000fe20000000c00 */
[----:B------:R-:W-:Y:S02]  /*2bf0*/  FFMA R46, R8, R29, R46 ;  /* 0x0000001d082e7223 */ /* 0x000fe4000000002e */
[C---:B------:R-:W-:Y:S02]  /*2c00*/  FFMA R21, R4.reuse, R21, R11 ;  /* 0x0000001504157223 */ /* 0x040fe4000000000b */
[C---:B------:R-:W-:Y:S02]  /*2c10*/  FFMA R50, R4.reuse, R25, R50 ;  /* 0x0000001904327223 */ /* 0x040fe40000000032 */
[----:B------:R-:W-:-:S02]  /*2c20*/  FFMA R51, R4, R29, R51 ;  /* 0x0000001d04337223 */ /* 0x000fc40000000033 */
[----:B------:R-:W-:Y:S01]  /*2c30*/  FFMA R59, R4, R33, R59 ;  /* 0x00000021043b7223 */ /* 0x000fe2000000003b */
[----:B------:R-:W-:Y:S01]  /*2c40*/  LDS R29, [R42.X4+0x1c60] ;  /* 0x001c60002a1d7984 */ /* 0x000fe20000004800 */
[C---:B------:R-:W-:Y:S02]  /*2c50*/  FFMA R52, R7.reuse, R22, R52 ;  /* 0x0000001607347223 */ /* 0x040fe40000000034 */
[C---:B------:R-:W-:Y:S02]  /*2c60*/  FFMA R53, R7.reuse, R26, R53 ;  /* 0x0000001a07357223 */ /* 0x040fe40000000035 */
[C---:B------:R-:W-:Y:S02]  /*2c70*/  FFMA R56, R7.reuse, R30, R56 ;  /* 0x0000001e07387223 */ /* 0x040fe40000000038 */
[----:B------:R-:W-:Y:S02]  /*2c80*/  FFMA R58, R7, R34, R5 ;  /* 0x00000022073a7223 */ /* 0x000fe40000000005 */
[----:B------:R-:W0:Y:S01]  /*2c90*/  LDS.128 R4, [R41+0x4070] ;  /* 0x0040700029047984 */ /* 0x000e220000000c00 */
[----:B------:R-:W-:-:S02]  /*2ca0*/  FFMA R12, R10, R25, R55 ;  /* 0x000000190a0c7223 */ /* 0x000fc40000000037 */
[----:B------:R-:W-:Y:S02]  /*2cb0*/  FFMA R14, R10, R33, R14 ;  /* 0x000000210a0e7223 */ /* 0x000fe4000000000e */
[C---:B------:R-:W-:Y:S02]  /*2cc0*/  FFMA R44, R8.reuse, R25, R44 ;  /* 0x00000019082c7223 */ /* 0x040fe4000000002c */
[----:B------:R-:W-:Y:S01]  /*2cd0*/  FFMA R47, R8, R33, R47 ;  /* 0x00000021082f7223 */ /* 0x000fe2000000002f */
[----:B------:R-:W-:Y:S04]  /*2ce0*/  LDS R25, [R42.X4+0x1c40] ;  /* 0x001c40002a197984 */ /* 0x000fe80000004800 */
[----:B------:R-:W-:Y:S04]  /*2cf0*/  LDS R33, [R42.X4+0x1c20] ;  /* 0x001c20002a217984 */ /* 0x000fe80000004800 */
[----:B------:R-:W1:Y:S01]  /*2d00*/  LDS.128 R8, [R41+0x4170] ;  /* 0x0041700029087984 */ /* 0x000e620000000c00 */
[----:B------:R-:W-:-:S02]  /*2d10*/  FFMA R55, R15, R22, R54 ;  /* 0x000000160f377223 */ /* 0x000fc40000000036 */
[C---:B------:R-:W-:Y:S02]  /*2d20*/  FFMA R54, R15.reuse, R26, R12 ;  /* 0x0000001a0f367223 */ /* 0x040fe4000000000c */
[C---:B------:R-:W-:Y:S02]  /*2d30*/  FFMA R57, R15.reuse, R30, R57 ;  /* 0x0000001e0f397223 */ /* 0x040fe40000000039 */
[----:B------:R-:W-:Y:S02]  /*2d40*/  FFMA R60, R15, R34, R14 ;  /* 0x000000220f3c7223 */ /* 0x000fe4000000000e */
[-C--:B---3--:R-:W-:Y:S01]  /*2d50*/  FFMA R32, R43, R22.reuse, R32 ;  /* 0x000000162b207223 */ /* 0x088fe20000000020 */
[----:B------:R-:W2:Y:S01]  /*2d60*/  LDS.128 R12, [R41+0x4270] ;  /* 0x00427000290c7984 */ /* 0x000ea20000000c00 */
[----:B------:R-:W-:-:S03]  /*2d70*/  FFMA R21, R45, R22, R21 ;  /* 0x000000162d157223 */ /* 0x000fc60000000015 */
[----:B------:R-:W3:Y:S01]  /*2d80*/  LDS R22, [R42.X4+0x1d00] ;  /* 0x001d00002a167984 */ /* 0x000ee20000004800 */
[C---:B------:R-:W-:Y:S02]  /*2d90*/  FFMA R44, R43.reuse, R26, R44 ;  /* 0x0000001a2b2c7223 */ /* 0x040fe4000000002c */
[C---:B------:R-:W-:Y:S02]  /*2da0*/  FFMA R46, R43.reuse, R30, R46 ;  /* 0x0000001e2b2e7223 */ /* 0x040fe4000000002e */
[----:B------:R-:W-:Y:S02]  /*2db0*/  FFMA R47, R43, R34, R47 ;  /* 0x000000222b2f7223 */ /* 0x000fe4000000002f */
[C---:B------:R-:W-:Y:S01]  /*2dc0*/  FFMA R50, R45.reuse, R26, R50 ;  /* 0x0000001a2d327223 */ /* 0x040fe20000000032 */
[----:B------:R-:W-:Y:S01]  /*2dd0*/  LDS R43, [R42.X4+0x1e40] ;  /* 0x001e40002a2b7984 */ /* 0x000fe20000004800 */
[C---:B------:R-:W-:Y:S02]  /*2de0*/  FFMA R51, R45.reuse, R30, R51 ;  /* 0x0000001e2d337223 */ /* 0x040fe40000000033 */
[----:B------:R-:W-:Y:S01]  /*2df0*/  FFMA R59, R45, R34, R59 ;  /* 0x000000222d3b7223 */ /* 0x000fe2000000003b */
[----:B------:R-:W2:Y:S01]  /*2e00*/  LDS R26, [R42.X4+0x1d20] ;  /* 0x001d20002a1a7984 */ /* 0x000ea20000004800 */
[----:B----4-:R-:W-:-:S02]  /*2e10*/  FFMA R52, R20, R23, R52 ;  /* 0x0000001714347223 */ /* 0x010fc40000000034 */
[C---:B------:R-:W-:Y:S01]  /*2e20*/  FFMA R53, R20.reuse, R27, R53 ;  /* 0x0000001b14357223 */ /* 0x040fe20000000035 */
[----:B------:R-:W-:Y:S01]  /*2e30*/  LDS R45, [R42.X4+0x1e60] ;  /* 0x001e60002a2d7984 */ /* 0x000fe20000004800 */
[C---:B------:R-:W-:Y:S02]  /*2e40*/  FFMA R56, R20.reuse, R31, R56 ;  /* 0x0000001f14387223 */ /* 0x040fe40000000038 */
[----:B------:R-:W-:Y:S02]  /*2e50*/  FFMA R30, R20, R35, R58 ;  /* 0x00000023141e7223 */ /* 0x000fe4000000003a */
[C---:B-----5:R-:W-:Y:S01]  /*2e60*/  FFMA R55, R24.reuse, R23, R55 ;  /* 0x0000001718377223 */ /* 0x060fe20000000037 */
[----:B------:R-:W-:Y:S01]  /*2e70*/  LDS R20, [R42.X4+0x1d60] ;  /* 0x001d60002a147984 */ /* 0x000fe20000004800 */
[C---:B------:R-:W-:Y:S02]  /*2e80*/  FFMA R54, R24.reuse, R27, R54 ;  /* 0x0000001b18367223 */ /* 0x040fe40000000036 */
[----:B------:R-:W-:-:S02]  /*2e90*/  FFMA R57, R24, R31, R57 ;  /* 0x0000001f18397223 */ /* 0x000fc40000000039 */
[----:B------:R-:W-:Y:S02]  /*2ea0*/  FFMA R34, R24, R35, R60 ;  /* 0x0000002318227223 */ /* 0x000fe4000000003c */
[-C--:B------:R-:W-:Y:S01]  /*2eb0*/  FFMA R32, R28, R23.reuse, R32 ;  /* 0x000000171c207223 */ /* 0x080fe20000000020 */
[----:B------:R-:W4:Y:S01]  /*2ec0*/  LDS R24, [R42.X4+0x1d40] ;  /* 0x001d40002a187984 */ /* 0x000f220000004800 */
[----:B------:R-:W-:-:S03]  /*2ed0*/  FFMA R21, R48, R23, R21 ;  /* 0x0000001730157223 */ /* 0x000fc60000000015 */
[----:B------:R-:W5:Y:S01]  /*2ee0*/  LDS R23, [R42.X4+0x1e00] ;  /* 0x001e00002a177984 */ /* 0x000f620000004800 */
[-C--:B------:R-:W-:Y:S02]  /*2ef0*/  FFMA R44, R28, R27.reuse, R44 ;  /* 0x0000001b1c2c7223 */ /* 0x080fe4000000002c */
[----:B------:R-:W-:Y:S02]  /*2f00*/  FFMA R50, R48, R27, R50 ;  /* 0x0000001b30327223 */ /* 0x000fe40000000032 */
[----:B0-----:R-:W-:Y:S02]  /*2f10*/  FFMA R27, R4, R29, R21 ;  /* 0x0000001d041b7223 */ /* 0x001fe40000000015 */
[----:B------:R-:W0:Y:S01]  /*2f20*/  LDS R21, [R42.X4+0x1e20] ;  /* 0x001e20002a157984 */ /* 0x000e220000004800 */
[-C--:B-1----:R-:W-:Y:S02]  /*2f30*/  FFMA R53, R49, R8.reuse, R53 ;  /* 0x0000000831357223 */ /* 0x082fe40000000035 */
[----:B------:R-:W-:-:S02]  /*2f40*/  FFMA R54, R33, R8, R54 ;  /* 0x0000000821367223 */ /* 0x000fc40000000036 */
[C---:B------:R-:W-:Y:S02]  /*2f50*/  FFMA R44, R8.reuse, R25, R44 ;  /* 0x00000019082c7223 */ /* 0x040fe4000000002c */
[----:B------:R-:W-:Y:S02]  /*2f60*/  FFMA R50, R8, R29, R50 ;  /* 0x0000001d08327223 */ /* 0x000fe40000000032 */
[C---:B------:R-:W-:Y:S01]  /*2f70*/  FFMA R52, R4.reuse, R49, R52 ;  /* 0x0000003104347223 */ /* 0x040fe20000000034 */
[----:B------:R-:W1:Y:S01]  /*2f80*/  LDS R8, [R42.X4+0x1f20] ;  /* 0x001f20002a087984 */ /* 0x000e620000004800 */
[C---:B------:R-:W-:Y:S02]  /*2f90*/  FFMA R55, R4.reuse, R33, R55 ;  /* 0x0000002104377223 */ /* 0x040fe40000000037 */
[----:B------:R-:W-:Y:S02]  /*2fa0*/  FFMA R32, R4, R25, R32 ;  /* 0x0000001904207223 */ /* 0x000fe40000000020 */
[----:B------:R-:W-:Y:S01]  /*2fb0*/  FFMA R30, R49, R16, R30 ;  /* 0x00000010311e7223 */ /* 0x000fe2000000001e */
[----:B------:R-:W0:Y:S01]  /*2fc0*/  LDS R4, [R42.X4+0x1f00] ;  /* 0x001f00002a047984 */ /* 0x000e220000004800 */
[----:B------:R-:W-:-:S02]  /*2fd0*/  FFMA R46, R28, R31, R46 ;  /* 0x0000001f1c2e7223 */ /* 0x000fc4000000002e */
[----:B------:R-:W-:Y:S02]  /*2fe0*/  FFMA R47, R28, R35, R47 ;  /* 0x000000231c2f7223 */ /* 0x000fe4000000002f */
[C---:B------:R-:W-:Y:S02]  /*2ff0*/  FFMA R51, R48.reuse, R31, R51 ;  /* 0x0000001f30337223 */ /* 0x040fe40000000033 */
[----:B------:R-:W-:Y:S02]  /*3000*/  FFMA R59, R48, R35, R59 ;  /* 0x00000023303b7223 */ /* 0x000fe4000000003b */
[-C--:B--2---:R-:W-:Y:S01]  /*3010*/  FFMA R57, R33, R12.reuse, R57 ;  /* 0x0000000c21397223 */ /* 0x084fe20000000039 */
[----:B------:R-:W-:Y:S01]  /*3020*/  LDS R48, [R42.X4+0x1f60] ;  /* 0x001f60002a307984 */ /* 0x000fe20000004800 */
[----:B---3--:R-:W-:Y:S02]  /*3030*/  FFMA R30, R22, R17, R30 ;  /* 0x00000011161e7223 */ /* 0x008fe4000000001e */
[----:B------:R-:W-:-:S02]  /*3040*/  FFMA R56, R49, R12, R56 ;  /* 0x0000000c31387223 */ /* 0x000fc40000000038 */
[-C--:B------:R-:W-:Y:S01]  /*3050*/  FFMA R46, R25, R12.reuse, R46 ;  /* 0x0000000c192e7223 */ /* 0x080fe2000000002e */
[----:B------:R-:W-:Y:S01]  /*3060*/  LDS R49, [R42.X4+0x2000] ;  /* 0x002000002a317984 */ /* 0x000fe20000004800 */
[----:B------:R-:W-:Y:S02]  /*3070*/  FFMA R51, R29, R12, R51 ;  /* 0x0000000c1d337223 */ /* 0x000fe40000000033 */
[-C--:B------:R-:W-:Y:S01]  /*3080*/  FFMA R34, R33, R16.reuse, R34 ;  /* 0x0000001021227223 */ /* 0x080fe20000000022 */
[----:B------:R-:W2:Y:S01]  /*3090*/  LDS R12, [R42.X4+0x1f40] ;  /* 0x001f40002a0c7984 */ /* 0x000ea20000004800 */
[-C--:B------:R-:W-:Y:S02]  /*30a0*/  FFMA R47, R25, R16.reuse, R47 ;  /* 0x00000010192f7223 */ /* 0x080fe4000000002f */
[----:B------:R-:W-:Y:S02]  /*30b0*/  FFMA R59, R29, R16, R59 ;  /* 0x000000101d3b7223 */ /* 0x000fe4000000003b */
[----:B------:R-:W-:-:S02]  /*30c0*/  FFMA R55, R26, R5, R55 ;  /* 0x000000051a377223 */ /* 0x000fc40000000037 */
[C---:B------:R-:W-:Y:S02]  /*30d0*/  FFMA R54, R26.reuse, R9, R54 ;  /* 0x000000091a367223 */ /* 0x040fe40000000036 */
[----:B------:R-:W-:Y:S02]  /*30e0*/  FFMA R57, R26, R13, R57 ;  /* 0x0000000d1a397223 */ /* 0x000fe40000000039 */
[----:B------:R-:W-:Y:S02]  /*30f0*/  FFMA R53, R22, R9, R53 ;  /* 0x0000000916357223 */ /* 0x000fe40000000035 */
[----:B------:R-:W-:Y:S02]  /*3100*/  FFMA R26, R26, R17, R34 ;  /* 0x000000111a1a7223 */ /* 0x000fe40000000022 */
[C---:B----4-:R-:W-:Y:S02]  /*3110*/  FFMA R44, R24.reuse, R9, R44 ;  /* 0x00000009182c7223 */ /* 0x050fe4000000002c */
[----:B------:R-:W-:-:S02]  /*3120*/  FFMA R47, R24, R17, R47 ;  /* 0x00000011182f7223 */ /* 0x000fc4000000002f */
[C---:B------:R-:W-:Y:S02]  /*3130*/  FFMA R50, R20.reuse, R9, R50 ;  /* 0x0000000914327223 */ /* 0x040fe40000000032 */
[----:B------:R-:W-:Y:S01]  /*3140*/  FFMA R59, R20, R17, R59 ;  /* 0x00000011143b7223 */ /* 0x000fe2000000003b */
[----:B------:R-:W-:Y:S01]  /*3150*/  LDS R9, [R42.X4+0x2040] ;  /* 0x002040002a097984 */ /* 0x000fe20000004800 */
[----:B-----5:R-:W-:Y:S02]  /*3160*/  FFMA R58, R23, R18, R30 ;  /* 0x00000012173a7223 */ /* 0x020fe4000000001e */
[-C--:B------:R-:W-:Y:S01]  /*3170*/  FFMA R56, R22, R13.reuse, R56 ;  /* 0x0000000d16387223 */ /* 0x080fe20000000038 */
[----:B------:R-:W3:Y:S01]  /*3180*/  LDS.128 R28, [R41+0x4080] ;  /* 0x00408000291c7984 */ /* 0x000ee20000000c00 */
[-C--:B------:R-:W-:Y:S02]  /*3190*/  FFMA R46, R24, R13.reuse, R46 ;  /* 0x0000000d182e7223 */ /* 0x080fe4000000002e */
[----:B------:R-:W-:Y:S01]  /*31a0*/  FFMA R51, R20, R13, R51 ;  /* 0x0000000d14337223 */ /* 0x000fe20000000033 */
[----:B------:R-:W4:Y:S04]  /*31b0*/  LDS R17, [R42.X4+0x2020] ;  /* 0x002020002a117984 */ /* 0x000f280000004800 */
[----:B------:R-:W5:Y:S01]  /*31c0*/  LDS R13, [R42.X4+0x2060] ;  /* 0x002060002a0d7984 */ /* 0x000f620000004800 */
[----:B------:R-:W-:-:S02]  /*31d0*/  FFMA R52, R22, R5, R52 ;  /* 0x0000000516347223 */ /* 0x000fc40000000034 */
[-C--:B------:R-:W-:Y:S02]  /*31e0*/  FFMA R16, R24, R5.reuse, R32 ;  /* 0x0000000518107223 */ /* 0x080fe40000000020 */
[----:B------:R-:W-:Y:S01]  /*31f0*/  FFMA R5, R20, R5, R27 ;  /* 0x0000000514057223 */ /* 0x000fe2000000001b */
[----:B------:R-:W2:Y:S01]  /*3200*/  LDS.128 R32, [R41+0x4180] ;  /* 0x0041800029207984 */ /* 0x000ea20000000c00 */
[C---:B0-----:R-:W-:Y:S02]  /*3210*/  FFMA R55, R21.reuse, R6, R55 ;  /* 0x0000000615377223 */ /* 0x041fe40000000037 */
[C---:B------:R-:W-:Y:S02]  /*3220*/  FFMA R54, R21.reuse, R10, R54 ;  /* 0x0000000a15367223 */ /* 0x040fe40000000036 */
[C---:B------:R-:W-:Y:S02]  /*3230*/  FFMA R57, R21.reuse, R14, R57 ;  /* 0x0000000e15397223 */ /* 0x040fe40000000039 */
[----:B------:R-:W-:-:S02]  /*3240*/  FFMA R60, R21, R18, R26 ;  /* 0x00000012153c7223 */ /* 0x000fc4000000001a */
[C---:B------:R-:W-:Y:S01]  /*3250*/  FFMA R52, R23.reuse, R6, R52 ;  /* 0x0000000617347223 */ /* 0x040fe20000000034 */
[----:B------:R-:W-:Y:S01]  /*3260*/  LDS.128 R24, [R41+0x4280] ;  /* 0x0042800029187984 */ /* 0x000fe20000000c00 */
[C---:B------:R-:W-:Y:S02]  /*3270*/  FFMA R53, R23.reuse, R10, R53 ;  /* 0x0000000a17357223 */ /* 0x040fe40000000035 */
[----:B------:R-:W-:Y:S02]  /*3280*/  FFMA R56, R23, R14, R56 ;  /* 0x0000000e17387223 */ /* 0x000fe40000000038 */
[-C--:B------:R-:W-:Y:S01]  /*3290*/  FFMA R47, R43, R18.reuse, R47 ;  /* 0x000000122b2f7223 */ /* 0x080fe2000000002f */
[----:B------:R-:W-:Y:S01]  /*32a0*/  LDS.128 R20, [R41+0x4380] ;  /* 0x0043800029147984 */ /* 0x000fe20000000c00 */
[----:B------:R-:W-:Y:S02]  /*32b0*/  FFMA R59, R45, R18, R59 ;  /* 0x000000122d3b7223 */ /* 0x000fe4000000003b */
[----:B------:R-:W-:-:S02]  /*32c0*/  FFMA R16, R43, R6, R16 ;  /* 0x000000062b107223 */ /* 0x000fc40000000010 */
[C---:B------:R-:W-:Y:S02]  /*32d0*/  FFMA R44, R43.reuse, R10, R44 ;  /* 0x0000000a2b2c7223 */ /* 0x040fe4000000002c */
[----:B------:R-:W-:Y:S02]  /*32e0*/  FFMA R46, R43, R14, R46 ;  /* 0x0000000e2b2e7223 */ /* 0x000fe4000000002e */
[C---:B------:R-:W-:Y:S01]  /*32f0*/  FFMA R5, R45.reuse, R6, R5 ;  /* 0x000000062d057223 */ /* 0x040fe20000000005 */
[----:B------:R-:W-:Y:S01]  /*3300*/  LDS R43, [R42.X4+0x2240] ;  /* 0x002240002a2b7984 */ /* 0x000fe20000004800 */
[C---:B------:R-:W-:Y:S02]  /*3310*/  FFMA R50, R45.reuse, R10, R50 ;  /* 0x0000000a2d327223 */ /* 0x040fe40000000032 */
[----:B------:R-:W-:Y:S01]  /*3320*/  FFMA R51, R45, R14, R51 ;  /* 0x0000000e2d337223 */ /* 0x000fe20000000033 */
[----:B------:R-:W0:Y:S01]  /*3330*/  LDS R6, [R42.X4+0x2100] ;  /* 0x002100002a067984 */ /* 0x000e220000004800 */
[----:B-1----:R-:W-:-:S02]  /*3340*/  FFMA R55, R8, R7, R55 ;  /* 0x0000000708377223 */ /* 0x002fc40000000037 */
[C---:B------:R-:W-:Y:S01]  /*3350*/  FFMA R54, R8.reuse, R11, R54 ;  /* 0x0000000b08367223 */ /* 0x040fe20000000036 */
[----:B------:R-:W1:Y:S01]  /*3360*/  LDS R10, [R42.X4+0x2120] ;  /* 0x002120002a0a7984 */ /* 0x000e620000004800 */
[C---:B------:R-:W-:Y:S02]  /*3370*/  FFMA R57, R8.reuse, R15, R57 ;  /* 0x0000000f08397223 */ /* 0x040fe40000000039 */
[----:B------:R-:W-:Y:S01]  /*3380*/  FFMA R18, R8, R19, R60 ;  /* 0x0000001308127223 */ /* 0x000fe2000000003c */
[----:B------:R-:W-:Y:S01]  /*3390*/  LDS R45, [R42.X4+0x2260] ;  /* 0x002260002a2d7984 */ /* 0x000fe20000004800 */
[C---:B------:R-:W-:Y:S02]  /*33a0*/  FFMA R52, R4.reuse, R7, R52 ;  /* 0x0000000704347223 */ /* 0x040fe40000000034 */
[C---:B------:R-:W-:Y:S01]  /*33b0*/  FFMA R53, R4.reuse, R11, R53 ;  /* 0x0000000b04357223 */ /* 0x040fe20000000035 */
[----:B------:R-:W1:Y:S01]  /*33c0*/  LDS R8, [R42.X4+0x2140] ;  /* 0x002140002a087984 */ /* 0x000e620000004800 */
[----:B------:R-:W-:-:S02]  /*33d0*/  FFMA R56, R4, R15, R56 ;  /* 0x0000000f04387223 */ /* 0x000fc40000000038 */
[----:B------:R-:W-:Y:S02]  /*33e0*/  FFMA R14, R4, R19, R58 ;  /* 0x00000013040e7223 */ /* 0x000fe4000000003a */
[----:B------:R-:W1:Y:S01]  /*33f0*/  LDS R4, [R42.X4+0x2160] ;  /* 0x002160002a047984 */ /* 0x000e620000004800 */
[-C--:B--2---:R-:W-:Y:S02]  /*3400*/  FFMA R16, R12, R7.reuse, R16 ;  /* 0x000000070c107223 */ /* 0x084fe40000000010 */
[----:B------:R-:W-:Y:S02]  /*3410*/  FFMA R5, R48, R7, R5 ;  /* 0x0000000730057223 */ /* 0x000fe40000000005 */
[C---:B---3--:R-:W-:Y:S01]  /*3420*/  FFMA R52, R28.reuse, R49, R52 ;  /* 0x000000311c347223 */ /* 0x048fe20000000034 */
[----:B------:R-:W2:Y:S01]  /*3430*/  LDS R7, [R42.X4+0x2200] ;  /* 0x002200002a077984 */ /* 0x000ea20000004800 */
[C---:B----4-:R-:W-:Y:S02]  /*3440*/  FFMA R55, R28.reuse, R17, R55 ;  /* 0x000000111c377223 */ /* 0x050fe40000000037 */
[----:B------:R-:W-:-:S02]  /*3450*/  FFMA R16, R28, R9, R16 ;  /* 0x000000091c107223 */ /* 0x000fc40000000010 */
[----:B-----5:R-:W-:Y:S02]  /*3460*/  FFMA R28, R28, R13, R5 ;  /* 0x0000000d1c1c7223 */ /* 0x020fe40000000005 */
[----:B------:R-:W3:Y:S01]  /*3470*/  LDS R5, [R42.X4+0x2220] ;  /* 0x002220002a057984 */ /* 0x000ee20000004800 */
[-C--:B------:R-:W-:Y:S02]  /*3480*/  FFMA R44, R12, R11.reuse, R44 ;  /* 0x0000000b0c2c7223 */ /* 0x080fe4000000002c */
[----:B------:R-:W-:Y:S02]  /*3490*/  FFMA R50, R48, R11, R50 ;  /* 0x0000000b30327223 */ /* 0x000fe40000000032 */
[C---:B------:R-:W-:Y:S02]  /*34a0*/  FFMA R46, R12.reuse, R15, R46 ;  /* 0x0000000f0c2e7223 */ /* 0x040fe4000000002e */
[----:B------:R-:W-:Y:S02]  /*34b0*/  FFMA R47, R12, R19, R47 ;  /* 0x000000130c2f7223 */ /* 0x000fe4000000002f */
[----:B------:R-:W-:-:S02]  /*34c0*/  FFMA R51, R48, R15, R51 ;  /* 0x0000000f30337223 */ /* 0x000fc40000000033 */
[----:B------:R-:W-:Y:S02]  /*34d0*/  FFMA R59, R48, R19, R59 ;  /* 0x00000013303b7223 */ /* 0x000fe4000000003b */
[-C--:B------:R-:W-:Y:S01]  /*34e0*/  FFMA R53, R49, R32.reuse, R53 ;  /* 0x0000002031357223 */ /* 0x080fe20000000035 */
[----:B------:R-:W-:Y:S01]  /*34f0*/  LDS R48, [R42.X4+0x2360] ;  /* 0x002360002a307984 */ /* 0x000fe20000004800 */
[----:B------:R-:W-:Y:S02]  /*3500*/  FFMA R54, R17, R32, R54 ;  /* 0x0000002011367223 */ /* 0x000fe40000000036 */
[C---:B------:R-:W-:Y:S02]  /*3510*/  FFMA R44, R32.reuse, R9, R44 ;  /* 0x00000009202c7223 */ /* 0x040fe4000000002c */
[----:B------:R-:W-:Y:S02]  /*3520*/  FFMA R50, R32, R13, R50 ;  /* 0x0000000d20327223 */ /* 0x000fe40000000032 */
[----:B0-----:R-:W-:-:S02]  /*3530*/  FFMA R52, R6, R29, R52 ;  /* 0x0000001d06347223 */ /* 0x001fc40000000034 */
[-C--:B-1----:R-:W-:Y:S02]  /*3540*/  FFMA R55, R10, R29.reuse, R55 ;  /* 0x0000001d0a377223 */ /* 0x082fe40000000037 */
[----:B------:R-:W-:Y:S02]  /*3550*/  FFMA R32, R8, R29, R16 ;  /* 0x0000001d08207223 */ /* 0x000fe40000000010 */
[-C--:B------:R-:W-:Y:S02]  /*3560*/  FFMA R56, R49, R24.reuse, R56 ;  /* 0x0000001831387223 */ /* 0x080fe40000000038 */
[-C--:B------:R-:W-:Y:S02]  /*3570*/  FFMA R57, R17, R24.reuse, R57 ;  /* 0x0000001811397223 */ /* 0x080fe40000000039 */
[-C--:B------:R-:W-:Y:S02]  /*3580*/  FFMA R46, R9, R24.reuse, R46 ;  /* 0x00000018092e7223 */ /* 0x080fe4000000002e */
[----:B------:R-:W-:-:S02]  /*3590*/  FFMA R51, R13, R24, R51 ;  /* 0x000000180d337223 */ /* 0x000fc40000000033 */
[-C--:B------:R-:W-:Y:S01]  /*35a0*/  FFMA R14, R49, R20.reuse, R14 ;  /* 0x00000014310e7223 */ /* 0x080fe2000000000e */
[----:B------:R-:W-:Y:S01]  /*35b0*/  LDS R24, [R42.X4+0x2320] ;  /* 0x002320002a187984 */ /* 0x000fe20000004800 */
[-C--:B------:R-:W-:Y:S02]  /*35c0*/  FFMA R18, R17, R20.reuse, R18 ;  /* 0x0000001411127223 */ /* 0x080fe40000000012 */
[-C--:B------:R-:W-:Y:S01]  /*35d0*/  FFMA R47, R9, R20.reuse, R47 ;  /* 0x00000014092f7223 */ /* 0x080fe2000000002f */
[----:B------:R-:W-:Y:S01]  /*35e0*/  LDS R49, [R42.X4+0x2400] ;  /* 0x002400002a317984 */ /* 0x000fe20000004800 */
[----:B------:R-:W-:Y:S02]  /*35f0*/  FFMA R59, R13, R20, R59 ;  /* 0x000000140d3b7223 */ /* 0x000fe4000000003b */
[----:B------:R-:W-:Y:S01]  /*3600*/  FFMA R29, R4, R29, R28 ;  /* 0x0000001d041d7223 */ /* 0x000fe2000000001c */
[----:B------:R-:W0:Y:S04]  /*3610*/  LDS R20, [R42.X4+0x2300] ;  /* 0x002300002a147984 */ /* 0x000e280000004800 */
[----:B------:R-:W1:Y:S01]  /*3620*/  LDS R28, [R42.X4+0x2340] ;  /* 0x002340002a1c7984 */ /* 0x000e620000004800 */
[----:B------:R-:W-:-:S02]  /*3630*/  FFMA R53, R6, R33, R53 ;  /* 0x0000002106357223 */ /* 0x000fc40000000035 */
[C---:B------:R-:W-:Y:S02]  /*3640*/  FFMA R56, R6.reuse, R25, R56 ;  /* 0x0000001906387223 */ /* 0x040fe40000000038 */
[-C--:B------:R-:W-:Y:S02]  /*3650*/  FFMA R14, R6, R21.reuse, R14 ;  /* 0x00000015060e7223 */ /* 0x080fe4000000000e */
[C---:B------:R-:W-:Y:S02]  /*3660*/  FFMA R6, R10.reuse, R21, R18 ;  /* 0x000000150a067223 */ /* 0x040fe40000000012 */
[C---:B------:R-:W-:Y:S01]  /*3670*/  FFMA R54, R10.reuse, R33, R54 ;  /* 0x000000210a367223 */ /* 0x040fe20000000036 */
[----:B------:R-:W-:Y:S01]  /*3680*/  LDS.128 R16, [R41+0x4090] ;  /* 0x0040900029107984 */ /* 0x000fe20000000c00 */
[----:B------:R-:W-:Y:S02]  /*3690*/  FFMA R57, R10, R25, R57 ;  /* 0x000000190a397223 */ /* 0x000fe40000000039 */
[----:B------:R-:W-:-:S02]  /*36a0*/  FFMA R44, R8, R33, R44 ;  /* 0x00000021082c7223 */ /* 0x000fc4000000002c */
[C---:B------:R-:W-:Y:S02]  /*36b0*/  FFMA R46, R8.reuse, R25, R46 ;  /* 0x00000019082e7223 */ /* 0x040fe4000000002e */
[----:B------:R-:W-:Y:S02]  /*36c0*/  FFMA R47, R8, R21, R47 ;  /* 0x00000015082f7223 */ /* 0x000fe4000000002f */
[C---:B------:R-:W-:Y:S01]  /*36d0*/  FFMA R50, R4.reuse, R33, R50 ;  /* 0x0000002104327223 */ /* 0x040fe20000000032 */
[----:B------:R-:W4:Y:S01]  /*36e0*/  LDS.128 R8, [R41+0x4190] ;  /* 0x0041900029087984 */ /* 0x000f220000000c00 */
[C---:B------:R-:W-:Y:S02]  /*36f0*/  FFMA R51, R4.reuse, R25, R51 ;  /* 0x0000001904337223 */ /* 0x040fe40000000033 */
[----:B------:R-:W-:Y:S01]  /*3700*/  FFMA R59, R4, R21, R59 ;  /* 0x00000015043b7223 */ /* 0x000fe2000000003b */
[----:B------:R-:W5:Y:S01]  /*3710*/  LDS R33, [R42.X4+0x2420] ;  /* 0x002420002a217984 */ /* 0x000f620000004800 */
[----:B--2---:R-:W-:-:S02]  /*3720*/  FFMA R52, R7, R30, R52 ;  /* 0x0000001e07347223 */ /* 0x004fc40000000034 */
[C---:B------:R-:W-:Y:S01]  /*3730*/  FFMA R53, R7.reuse, R34, R53 ;  /* 0x0000002207357223 */ /* 0x040fe20000000035 */
[----:B------:R-:W2:Y:S01]  /*3740*/  LDS R21, [R42.X4+0x2440] ;  /* 0x002440002a157984 */ /* 0x000ea20000004800 */
[C---:B------:R-:W-:Y:S02]  /*3750*/  FFMA R56, R7.reuse, R26, R56 ;  /* 0x0000001a07387223 */ /* 0x040fe40000000038 */
[----:B------:R-:W-:Y:S01]  /*3760*/  FFMA R58, R7, R22, R14 ;  /* 0x00000016073a7223 */ /* 0x000fe2000000000e */
[----:B------:R-:W1:Y:S01]  /*3770*/  LDS R25, [R42.X4+0x2460] ;  /* 0x002460002a197984 */ /* 0x000e620000004800 */
[C---:B---3--:R-:W-:Y:S02]  /*3780*/  FFMA R55, R5.reuse, R30, R55 ;  /* 0x0000001e05377223 */ /* 0x048fe40000000037 */
[C---:B------:R-:W-:Y:S01]  /*3790*/  FFMA R54, R5.reuse, R34, R54 ;  /* 0x0000002205367223 */ /* 0x040fe20000000036 */
[----:B------:R-:W-:Y:S01]  /*37a0*/  LDS.128 R12, [R41+0x4390] ;  /* 0x00439000290c7984 */ /* 0x000fe20000000c00 */
[----:B------:R-:W-:-:S02]  /*37b0*/  FFMA R57, R5, R26, R57 ;  /* 0x0000001a05397223 */ /* 0x000fc40000000039 */
[----:B------:R-:W-:Y:S02]  /*37c0*/  FFMA R60, R5, R22, R6 ;  /* 0x00000016053c7223 */ /* 0x000fe40000000006 */
[----:B------:R-:W3:Y:S01]  /*37d0*/  LDS.128 R4, [R41+0x4290] ;  /* 0x0042900029047984 */ /* 0x000ee20000000c00 */
[-C--:B------:R-:W-:Y:S02]  /*37e0*/  FFMA R46, R43, R26.reuse, R46 ;  /* 0x0000001a2b2e7223 */ /* 0x080fe4000000002e */
[----:B------:R-:W-:Y:S02]  /*37f0*/  FFMA R51, R45, R26, R51 ;  /* 0x0000001a2d337223 */ /* 0x000fe40000000033 */
[----:B------:R-:W2:Y:S01]  /*3800*/  LDS R26, [R42.X4+0x2520] ;  /* 0x002520002a1a7984 */ /* 0x000ea20000004800 */
[-C--:B------:R-:W-:Y:S02]  /*3810*/  FFMA R47, R43, R22.reuse, R47 ;  /* 0x000000162b2f7223 */ /* 0x080fe4000000002f */
[----:B------:R-:W-:-:S02]  /*3820*/  FFMA R59, R45, R22, R59 ;  /* 0x000000162d3b7223 */ /* 0x000fc4000000003b */
[----:B------:R-:W2:Y:S01]  /*3830*/  LDS R22, [R42.X4+0x2500] ;  /* 0x002500002a167984 */ /* 0x000ea20000004800 */
[C---:B------:R-:W-:Y:S02]  /*3840*/  FFMA R32, R43.reuse, R30, R32 ;  /* 0x0000001e2b207223 */ /* 0x040fe40000000020 */
[----:B------:R-:W-:Y:S02]  /*3850*/  FFMA R44, R43, R34, R44 ;  /* 0x000000222b2c7223 */ /* 0x000fe4000000002c */
[----:B------:R-:W-:Y:S02]  /*3860*/  FFMA R43, R45, R30, R29 ;  /* 0x0000001e2d2b7223 */ /* 0x000fe4000000001d */
[C---:B0-----:R-:W-:Y:S02]  /*3870*/  FFMA R52, R20.reuse, R31, R52 ;  /* 0x0000001f14347223 */ /* 0x041fe40000000034 */
[C---:B------:R-:W-:Y:S02]  /*3880*/  FFMA R53, R20.reuse, R35, R53 ;  /* 0x0000002314357223 */ /* 0x040fe40000000035 */
[----:B------:R-:W-:-:S02]  /*3890*/  FFMA R56, R20, R27, R56 ;  /* 0x0000001b14387223 */ /* 0x000fc40000000038 */
[----:B------:R-:W-:Y:S02]  /*38a0*/  FFMA R29, R20, R23, R58 ;  /* 0x00000017141d7223 */ /* 0x000fe4000000003a */
[C---:B------:R-:W-:Y:S01]  /*38b0*/  FFMA R55, R24.reuse, R31, R55 ;  /* 0x0000001f18377223 */ /* 0x040fe20000000037 */
[----:B------:R-:W-:Y:S01]  /*38c0*/  LDS R20, [R42.X4+0x2560] ;  /* 0x002560002a147984 */ /* 0x000fe20000004800 */
[C---:B------:R-:W-:Y:S02]  /*38d0*/  FFMA R54, R24.reuse, R35, R54 ;  /* 0x0000002318367223 */ /* 0x040fe40000000036 */
[C---:B------:R-:W-:Y:S02]  /*38e0*/  FFMA R57, R24.reuse, R27, R57 ;  /* 0x0000001b18397223 */ /* 0x040fe40000000039 */
[----:B------:R-:W-:Y:S02]  /*38f0*/  FFMA R30, R24, R23, R60 ;  /* 0x00000017181e7223 */ /* 0x000fe4000000003c */
[C---:B-1----:R-:W-:Y:S01]  /*3900*/  FFMA R46, R28.reuse, R27, R46 ;  /* 0x0000001b1c2e7223 */ /* 0x042fe2000000002e */
[----:B------:R-:W0:Y:S01]  /*3910*/  LDS R24, [R42.X4+0x2540] ;  /* 0x002540002a187984 */ /* 0x000e220000004800 */
[----:B------:R-:W-:-:S02]  /*3920*/  FFMA R47, R28, R23, R47 ;  /* 0x000000171c2f7223 */ /* 0x000fc4000000002f */
[C---:B------:R-:W-:Y:S02]  /*3930*/  FFMA R51, R48.reuse, R27, R51 ;  /* 0x0000001b30337223 */ /* 0x040fe40000000033 */
[----:B------:R-:W-:Y:S01]  /*3940*/  FFMA R59, R48, R23, R59 ;  /* 0x00000017303b7223 */ /* 0x000fe2000000003b */
[----:B------:R-:W1:Y:S01]  /*3950*/  LDS R27, [R42.X4+0x2600] ;  /* 0x002600002a1b7984 */ /* 0x000e620000004800 */
[----:B------:R-:W-:-:S03]  /*3960*/  FFMA R50, R45, R34, R50 ;  /* 0x000000222d327223 */ /* 0x000fc60000000032 */
[----:B------:R-:W0:Y:S01]  /*3970*/  LDS R23, [R42.X4+0x2620] ;  /* 0x002620002a177984 */ /* 0x000e220000004800 */
[-C--:B------:R-:W-:Y:S02]  /*3980*/  FFMA R44, R28, R35.reuse, R44 ;  /* 0x000000231c2c7223 */ /* 0x080fe4000000002c */
[----:B------:R-:W-:Y:S01]  /*3990*/  FFMA R50, R48, R35, R50 ;  /* 0x0000002330327223 */ /* 0x000fe20000000032 */
[----:B------:R-:W-:Y:S01]  /*39a0*/  LDS R45, [R42.X4+0x2660] ;  /* 0x002660002a2d7984 */ /* 0x000fe20000004800 */
[-C--:B------:R-:W-:Y:S02]  /*39b0*/  FFMA R32, R28, R31.reuse, R32 ;  /* 0x0000001f1c207223 */ /* 0x080fe40000000020 */
[----:B------:R-:W-:Y:S02]  /*39c0*/  FFMA R28, R48, R31, R43 ;  /* 0x0000001f301c7223 */ /* 0x000fe4000000002b */
[----:B------:R-:W0:Y:S01]  /*39d0*/  LDS R43, [R42.X4+0x2640] ;  /* 0x002640002a2b7984 */ /* 0x000e220000004800 */
[----:B----4-:R-:W-:-:S02]  /*39e0*/  FFMA R53, R49, R8, R53 ;  /* 0x0000000831357223 */ /* 0x010fc40000000035 */
[----:B-----5:R-:W-:Y:S01]  /*39f0*/  FFMA R54, R33, R8, R54 ;  /* 0x0000000821367223 */ /* 0x020fe20000000036 */
[----:B------:R-:W-:Y:S01]  /*3a00*/  LDS R48, [R42.X4+0x2760] ;  /* 0x002760002a307984 */ /* 0x000fe20000004800 */
[C---:B--2---:R-:W-:Y:S02]  /*3a10*/  FFMA R44, R8.reuse, R21, R44 ;  /* 0x00000015082c7223 */ /* 0x044fe4000000002c */
[----:B------:R-:W-:Y:S02]  /*3a20*/  FFMA R50, R8, R25, R50 ;  /* 0x0000001908327223 */ /* 0x000fe40000000032 */
[-C--:B---3--:R-:W-:Y:S01]  /*3a30*/  FFMA R56, R49, R4.reuse, R56 ;  /* 0x0000000431387223 */ /* 0x088fe20000000038 */
[----:B------:R-:W2:Y:S01]  /*3a40*/  LDS R8, [R42.X4+0x2720] ;  /* 0x002720002a087984 */ /* 0x000ea20000004800 */
[-C--:B------:R-:W-:Y:S02]  /*3a50*/  FFMA R57, R33, R4.reuse, R57 ;  /* 0x0000000421397223 */ /* 0x080fe40000000039 */
[----:B------:R-:W-:-:S02]  /*3a60*/  FFMA R46, R21, R4, R46 ;  /* 0x00000004152e7223 */ /* 0x000fc4000000002e */
[----:B------:R-:W-:Y:S02]  /*3a70*/  FFMA R51, R25, R4, R51 ;  /* 0x0000000419337223 */ /* 0x000fe40000000033 */
[----:B------:R-:W3:Y:S01]  /*3a80*/  LDS R4, [R42.X4+0x2700] ;  /* 0x002700002a047984 */ /* 0x000ee20000004800 */
[C---:B------:R-:W-:Y:S02]  /*3a90*/  FFMA R55, R16.reuse, R33, R55 ;  /* 0x0000002110377223 */ /* 0x040fe40000000037 */
[-C--:B------:R-:W-:Y:S02]  /*3aa0*/  FFMA R30, R33, R12.reuse, R30 ;  /* 0x0000000c211e7223 */ /* 0x080fe4000000001e */
[----:B------:R-:W-:Y:S02]  /*3ab0*/  FFMA R52, R16, R49, R52 ;  /* 0x0000003110347223 */ /* 0x000fe40000000034 */
[-C--:B------:R-:W-:Y:S02]  /*3ac0*/  FFMA R29, R49, R12.reuse, R29 ;  /* 0x0000000c311d7223 */ /* 0x080fe4000000001d */
[-C--:B------:R-:W-:Y:S01]  /*3ad0*/  FFMA R47, R21, R12.reuse, R47 ;  /* 0x0000000c152f7223 */ /* 0x080fe2000000002f */
[----:B------:R-:W-:Y:S01]  /*3ae0*/  LDS R49, [R42.X4+0x2800] ;  /* 0x002800002a317984 */ /* 0x000fe20000004800 */
[----:B------:R-:W-:-:S02]  /*3af0*/  FFMA R59, R25, R12, R59 ;  /* 0x0000000c193b7223 */ /* 0x000fc4000000003b */
[C---:B------:R-:W-:Y:S01]  /*3b00*/  FFMA R55, R26.reuse, R17, R55 ;  /* 0x000000111a377223 */ /* 0x040fe20000000037 */
[----:B------:R-:W4:Y:S01]  /*3b10*/  LDS R12, [R42.X4+0x2740] ;  /* 0x002740002a0c7984 */ /* 0x000f220000004800 */
[C---:B------:R-:W-:Y:S02]  /*3b20*/  FFMA R54, R26.reuse, R9, R54 ;  /* 0x000000091a367223 */ /* 0x040fe40000000036 */
[C---:B------:R-:W-:Y:S02]  /*3b30*/  FFMA R57, R26.reuse, R5, R57 ;  /* 0x000000051a397223 */ /* 0x040fe40000000039 */
[----:B------:R-:W-:Y:S02]  /*3b40*/  FFMA R26, R26, R13, R30 ;  /* 0x0000000d1a1a7223 */ /* 0x000fe4000000001e */
[----:B------:R-:W-:Y:S02]  /*3b50*/  FFMA R32, R16, R21, R32 ;  /* 0x0000001510207223 */ /* 0x000fe40000000020 */
[----:B------:R-:W-:-:S02]  /*3b60*/  FFMA R52, R22, R17, R52 ;  /* 0x0000001116347223 */ /* 0x000fc40000000034 */
[C---:B------:R-:W-:Y:S02]  /*3b70*/  FFMA R53, R22.reuse, R9, R53 ;  /* 0x0000000916357223 */ /* 0x040fe40000000035 */
[C---:B------:R-:W-:Y:S02]  /*3b80*/  FFMA R56, R22.reuse, R5, R56 ;  /* 0x0000000516387223 */ /* 0x040fe40000000038 */
[----:B------:R-:W-:Y:S02]  /*3b90*/  FFMA R29, R22, R13, R29 ;  /* 0x0000000d161d7223 */ /* 0x000fe4000000001d */
[----:B------:R-:W-:Y:S02]  /*3ba0*/  FFMA R28, R16, R25, R28 ;  /* 0x00000019101c7223 */ /* 0x000fe4000000001c */
[C---:B0-----:R-:W-:Y:S02]  /*3bb0*/  FFMA R16, R24.reuse, R17, R32 ;  /* 0x0000001118107223 */ /* 0x041fe40000000020 */
[C---:B------:R-:W-:Y:S01]  /*3bc0*/  FFMA R44, R24.reuse, R9, R44 ;  /* 0x00000009182c7223 */ /* 0x040fe2000000002c */
[----:B------:R-:W-:Y:S01]  /*3bd0*/  LDS.128 R32, [R41+0x41a0] ;  /* 0x0041a00029207984 */ /* 0x000fe20000000c00 */
[----:B------:R-:W-:-:S02]  /*3be0*/  FFMA R46, R24, R5, R46 ;  /* 0x00000005182e7223 */ /* 0x000fc4000000002e */
[----:B------:R-:W-:Y:S02]  /*3bf0*/  FFMA R47, R24, R13, R47 ;  /* 0x0000000d182f7223 */ /* 0x000fe4000000002f */
[C---:B------:R-:W-:Y:S02]  /*3c00*/  FFMA R50, R20.reuse, R9, R50 ;  /* 0x0000000914327223 */ /* 0x040fe40000000032 */
[C---:B------:R-:W-:Y:S01]  /*3c10*/  FFMA R51, R20.reuse, R5, R51 ;  /* 0x0000000514337223 */ /* 0x040fe20000000033 */
[----:B------:R-:W-:Y:S01]  /*3c20*/  LDS R9, [R42.X4+0x2860] ;  /* 0x002860002a097984 */ /* 0x000fe20000004800 */
[----:B------:R-:W-:Y:S02]  /*3c30*/  FFMA R59, R20, R13, R59 ;  /* 0x0000000d143b7223 */ /* 0x000fe4000000003b */
[C---:B-1----:R-:W-:Y:S01]  /*3c40*/  FFMA R52, R27.reuse, R18, R52 ;  /* 0x000000121b347223 */ /* 0x042fe20000000034 */
[----:B------:R-:W-:Y:S01]  /*3c50*/  LDS R13, [R42.X4+0x2820] ;  /* 0x002820002a0d7984 */ /* 0x000fe20000004800 */
[----:B------:R-:W-:-:S02]  /*3c60*/  FFMA R53, R27, R10, R53 ;  /* 0x0000000a1b357223 */ /* 0x000fc40000000035 */
[C---:B------:R-:W-:Y:S01]  /*3c70*/  FFMA R56, R27.reuse, R6, R56 ;  /* 0x000000061b387223 */ /* 0x040fe20000000038 */
[----:B------:R-:W-:Y:S01]  /*3c80*/  LDS R5, [R42.X4+0x2840] ;  /* 0x002840002a057984 */ /* 0x000fe20000004800 */
[-C--:B------:R-:W-:Y:S02]  /*3c90*/  FFMA R58, R27, R14.reuse, R29 ;  /* 0x0000000e1b3a7223 */ /* 0x080fe4000000001d */
[C---:B------:R-:W-:Y:S02]  /*3ca0*/  FFMA R60, R23.reuse, R14, R26 ;  /* 0x0000000e173c7223 */ /* 0x040fe4000000001a */
[----:B------:R-:W-:Y:S01]  /*3cb0*/  FFMA R17, R20, R17, R28 ;  /* 0x0000001114117223 */ /* 0x000fe2000000001c */
[----:B------:R-:W0:Y:S01]  /*3cc0*/  LDS.128 R24, [R41+0x43a0] ;  /* 0x0043a00029187984 */ /* 0x000e220000000c00 */
[C---:B------:R-:W-:Y:S02]  /*3cd0*/  FFMA R55, R23.reuse, R18, R55 ;  /* 0x0000001217377223 */ /* 0x040fe40000000037 */
[C---:B------:R-:W-:Y:S01]  /*3ce0*/  FFMA R54, R23.reuse, R10, R54 ;  /* 0x0000000a17367223 */ /* 0x040fe20000000036 */
[----:B------:R-:W-:Y:S01]  /*3cf0*/  LDS.128 R28, [R41+0x40a0] ;  /* 0x0040a000291c7984 */ /* 0x000fe20000000c00 */
[----:B------:R-:W-:-:S03]  /*3d00*/  FFMA R57, R23, R6, R57 ;  /* 0x0000000617397223 */ /* 0x000fc60000000039 */
[----:B------:R-:W1:Y:S01]  /*3d10*/  LDS.128 R20, [R41+0x42a0] ;  /* 0x0042a00029147984 */ /* 0x000e620000000c00 */
[-C--:B------:R-:W-:Y:S02]  /*3d20*/  FFMA R16, R43, R18.reuse, R16 ;  /* 0x000000122b107223 */ /* 0x080fe40000000010 */
[----:B------:R-:W-:Y:S02]  /*3d30*/  FFMA R18, R45, R18, R17 ;  /* 0x000000122d127223 */ /* 0x000fe40000000011 */
[C---:B------:R-:W-:Y:S02]  /*3d40*/  FFMA R44, R43.reuse, R10, R44 ;  /* 0x0000000a2b2c7223 */ /* 0x040fe4000000002c */
[C---:B------:R-:W-:Y:S02]  /*3d50*/  FFMA R46, R43.reuse, R6, R46 ;  /* 0x000000062b2e7223 */ /* 0x040fe4000000002e */
[----:B------:R-:W-:Y:S02]  /*3d60*/  FFMA R47, R43, R14, R47 ;  /* 0x0000000e2b2f7223 */ /* 0x000fe4000000002f */
[C---:B------:R-:W-:Y:S01]  /*3d70*/  FFMA R50, R45.reuse, R10, R50 ;  /* 0x0000000a2d327223 */ /* 0x040fe20000000032 */
[----:B------:R-:W-:Y:S01]  /*3d80*/  LDS R43, [R42.X4+0x2a40] ;  /* 0x002a40002a2b7984 */ /* 0x000fe20000004800 */
[----:B------:R-:W-:-:S02]  /*3d90*/  FFMA R51, R45, R6, R51 ;  /* 0x000000062d337223 */ /* 0x000fc40000000033 */
[----:B------:R-:W-:Y:S01]  /*3da0*/  FFMA R59, R45, R14, R59 ;  /* 0x0000000e2d3b7223 */ /* 0x000fe2000000003b */
[----:B------:R-:W5:Y:S01]  /*3db0*/  LDS R6, [R42.X4+0x2900] ;  /* 0x002900002a067984 */ /* 0x000f620000004800 */
[C---:B--2---:R-:W-:Y:S02]  /*3dc0*/  FFMA R55, R8.reuse, R19, R55 ;  /* 0x0000001308377223 */ /* 0x044fe40000000037 */
[C---:B------:R-:W-:Y:S01]  /*3dd0*/  FFMA R54, R8.reuse, R11, R54 ;  /* 0x0000000b08367223 */ /* 0x040fe20000000036 */
[----:B------:R-:W2:Y:S01]  /*3de0*/  LDS R10, [R42.X4+0x2920] ;  /* 0x002920002a0a7984 */ /* 0x000ea20000004800 */
[C---:B------:R-:W-:Y:S02]  /*3df0*/  FFMA R57, R8.reuse, R7, R57 ;  /* 0x0000000708397223 */ /* 0x040fe40000000039 */
[----:B------:R-:W-:Y:S01]  /*3e00*/  FFMA R17, R8, R15, R60 ;  /* 0x0000000f08117223 */ /* 0x000fe2000000003c */
[----:B------:R-:W-:Y:S01]  /*3e10*/  LDS R45, [R42.X4+0x2a60] ;  /* 0x002a60002a2d7984 */ /* 0x000fe20000004800 */
[----:B---3--:R-:W-:-:S02]  /*3e20*/  FFMA R52, R4, R19, R52 ;  /* 0x0000001304347223 */ /* 0x008fc40000000034 */
[C---:B------:R-:W-:Y:S01]  /*3e30*/  FFMA R53, R4.reuse, R11, R53 ;  /* 0x0000000b04357223 */ /* 0x040fe20000000035 */
[----:B------:R-:W3:Y:S01]  /*3e40*/  LDS R8, [R42.X4+0x2940] ;  /* 0x002940002a087984 */ /* 0x000ee20000004800 */
[C---:B------:R-:W-:Y:S02]  /*3e50*/  FFMA R56, R4.reuse, R7, R56 ;  /* 0x0000000704387223 */ /* 0x040fe40000000038 */
[----:B------:R-:W-:Y:S02]  /*3e60*/  FFMA R14, R4, R15, R58 ;  /* 0x0000000f040e7223 */ /* 0x000fe4000000003a */
[----:B------:R-:W2:Y:S01]  /*3e70*/  LDS R4, [R42.X4+0x2960] ;  /* 0x002960002a047984 */ /* 0x000ea20000004800 */
[-C--:B----4-:R-:W-:Y:S02]  /*3e80*/  FFMA R46, R12, R7.reuse, R46 ;  /* 0x000000070c2e7223 */ /* 0x090fe4000000002e */
[----:B------:R-:W-:Y:S02]  /*3e90*/  FFMA R51, R48, R7, R51 ;  /* 0x0000000730337223 */ /* 0x000fe40000000033 */
[-C--:B------:R-:W-:Y:S01]  /*3ea0*/  FFMA R44, R12, R11.reuse, R44 ;  /* 0x0000000b0c2c7223 */ /* 0x080fe2000000002c */
[----:B------:R-:W4:Y:S01]  /*3eb0*/  LDS R7, [R42.X4+0x2a00] ;  /* 0x002a00002a077984 */ /* 0x000f220000004800 */
[----:B------:R-:W-:-:S02]  /*3ec0*/  FFMA R50, R48, R11, R50 ;  /* 0x0000000b30327223 */ /* 0x000fc40000000032 */
[-C--:B------:R-:W-:Y:S01]  /*3ed0*/  FFMA R47, R12, R15.reuse, R47 ;  /* 0x0000000f0c2f7223 */ /* 0x080fe2000000002f */
[----:B------:R-:W2:Y:S01]  /*3ee0*/  LDS R11, [R42.X4+0x2a20] ;  /* 0x002a20002a0b7984 */ /* 0x000ea20000004800 */
[----:B------:R-:W-:Y:S02]  /*3ef0*/  FFMA R59, R48, R15, R59 ;  /* 0x0000000f303b7223 */ /* 0x000fe4000000003b */
[-C--:B0-----:R-:W-:Y:S02]  /*3f00*/  FFMA R14, R49, R24.reuse, R14 ;  /* 0x00000018310e7223 */ /* 0x081fe4000000000e */
[-C--:B------:R-:W-:Y:S02]  /*3f10*/  FFMA R17, R13, R24.reuse, R17 ;  /* 0x000000180d117223 */ /* 0x080fe40000000011 */
[-C--:B------:R-:W-:Y:S02]  /*3f20*/  FFMA R47, R5, R24.reuse, R47 ;  /* 0x00000018052f7223 */ /* 0x080fe4000000002f */
[----:B------:R-:W-:-:S02]  /*3f30*/  FFMA R59, R9, R24, R59 ;  /* 0x00000018093b7223 */ /* 0x000fc4000000003b */
[-C--:B------:R-:W-:Y:S01]  /*3f40*/  FFMA R16, R12, R19.reuse, R16 ;  /* 0x000000130c107223 */ /* 0x080fe20000000010 */
[----:B------:R-:W0:Y:S01]  /*3f50*/  LDS R24, [R42.X4+0x2b20] ;  /* 0x002b20002a187984 */ /* 0x000e220000004800 */
[-C--:B-1----:R-:W-:Y:S02]  /*3f60*/  FFMA R56, R49, R20.reuse, R56 ;  /* 0x0000001431387223 */ /* 0x082fe40000000038 */
[-C--:B------:R-:W-:Y:S02]  /*3f70*/  FFMA R57, R13, R20.reuse, R57 ;  /* 0x000000140d397223 */ /* 0x080fe40000000039 */
[-C--:B------:R-:W-:Y:S02]  /*3f80*/  FFMA R46, R5, R20.reuse, R46 ;  /* 0x00000014052e7223 */ /* 0x080fe4000000002e */
[----:B------:R-:W-:Y:S02]  /*3f90*/  FFMA R51, R9, R20, R51 ;  /* 0x0000001409337223 */ /* 0x000fe40000000033 */
[----:B------:R-:W-:Y:S01]  /*3fa0*/  FFMA R18, R48, R19, R18 ;  /* 0x0000001330127223 */ /* 0x000fe20000000012 */
[----:B------:R-:W1:Y:S01]  /*3fb0*/  LDS R20, [R42.X4+0x2b00] ;  /* 0x002b00002a147984 */ /* 0x000e620000004800 */
[----:B------:R-:W-:-:S02]  /*3fc0*/  FFMA R52, R28, R49, R52 ;  /* 0x000000311c347223 */ /* 0x000fc40000000034 */
[C---:B------:R-:W-:Y:S01]  /*3fd0*/  FFMA R55, R28.reuse, R13, R55 ;  /* 0x0000000d1c377223 */ /* 0x040fe20000000037 */
[----:B------:R-:W-:Y:S01]  /*3fe0*/  LDS R48, [R42.X4+0x2b60] ;  /* 0x002b60002a307984 */ /* 0x000fe20000004800 */
[C---:B------:R-:W-:Y:S02]  /*3ff0*/  FFMA R16, R28.reuse, R5, R16 ;  /* 0x000000051c107223 */ /* 0x040fe40000000010 */
[----:B------:R-:W-:Y:S02]  /*4000*/  FFMA R28, R28, R9, R18 ;  /* 0x000000091c1c7223 */ /* 0x000fe40000000012 */
[-C--:B------:R-:W-:Y:S02]  /*4010*/  FFMA R53, R49, R32.reuse, R53 ;  /* 0x0000002031357223 */ /* 0x080fe40000000035 */
[----:B------:R-:W-:Y:S01]  /*4020*/  FFMA R54, R13, R32, R54 ;  /* 0x000000200d367223 */ /* 0x000fe20000000036 */
[----:B------:R-:W-:Y:S01]  /*4030*/  LDS R49, [R42.X4+0x2c00] ;  /* 0x002c00002a317984 */ /* 0x000fe20000004800 */
[----:B------:R-:W-:-:S02]  /*4040*/  FFMA R44, R32, R5, R44 ;  /* 0x00000005202c7223 */ /* 0x000fc4000000002c */
[----:B------:R-:W-:Y:S02]  /*4050*/  FFMA R50, R32, R9, R50 ;  /* 0x0000000920327223 */ /* 0x000fe40000000032 */
[-C--:B-----5:R-:W-:Y:S02]  /*4060*/  FFMA R52, R6, R29.reuse, R52 ;  /* 0x0000001d06347223 */ /* 0x0a0fe40000000034 */
[-C--:B--2---:R-:W-:Y:S02]  /*4070*/  FFMA R55, R10, R29.reuse, R55 ;  /* 0x0000001d0a377223 */ /* 0x084fe40000000037 */
[-C--:B---3--:R-:W-:Y:S02]  /*4080*/  FFMA R32, R8, R29.reuse, R16 ;  /* 0x0000001d08207223 */ /* 0x088fe40000000010 */
[----:B------:R-:W-:Y:S02]  /*4090*/  FFMA R29, R4, R29, R28 ;  /* 0x0000001d041d7223 */ /* 0x000fe4000000001c */
[----:B------:R-:W2:Y:S01]  /*40a0*/  LDS R28, [R42.X4+0x2b40] ;  /* 0x002b40002a1c7984 */ /* 0x000ea20000004800 */
[----:B------:R-:W-:-:S02]  /*40b0*/  FFMA R14, R6, R25, R14 ;  /* 0x00000019060e7223 */ /* 0x000fc4000000000e */
[C---:B------:R-:W-:Y:S02]  /*40c0*/  FFMA R9, R10.reuse, R33, R54 ;  /* 0x000000210a097223 */ /* 0x040fe40000000036 */
[C---:B------:R-:W-:Y:S02]  /*40d0*/  FFMA R57, R10.reuse, R21, R57 ;  /* 0x000000150a397223 */ /* 0x040fe40000000039 */
[----:B------:R-:W-:Y:S02]  /*40e0*/  FFMA R17, R10, R25, R17 ;  /* 0x000000190a117223 */ /* 0x000fe40000000011 */
[C---:B------:R-:W-:Y:S02]  /*40f0*/  FFMA R53, R6.reuse, R33, R53 ;  /* 0x0000002106357223 */ /* 0x040fe40000000035 */
[----:B------:R-:W-:Y:S02]  /*4100*/  FFMA R56, R6, R21, R56 ;  /* 0x0000001506387223 */ /* 0x000fe40000000038 */
[----:B------:R-:W-:-:S02]  /*4110*/  FFMA R44, R8, R33, R44 ;  /* 0x00000021082c7223 */ /* 0x000fc4000000002c */
[C---:B------:R-:W-:Y:S02]  /*4120*/  FFMA R46, R8.reuse, R21, R46 ;  /* 0x00000015082e7223 */ /* 0x040fe4000000002e */
[----:B------:R-:W-:Y:S02]  /*4130*/  FFMA R47, R8, R25, R47 ;  /* 0x00000019082f7223 */ /* 0x000fe4000000002f */
[C---:B------:R-:W-:Y:S02]  /*4140*/  FFMA R50, R4.reuse, R33, R50 ;  /* 0x0000002104327223 */ /* 0x040fe40000000032 */
[C---:B------:R-:W-:Y:S01]  /*4150*/  FFMA R51, R4.reuse, R21, R51 ;  /* 0x0000001504337223 */ /* 0x040fe20000000033 */
[----:B------:R-:W-:Y:S01]  /*4160*/  LDS R33, [R42.X4+0x2c20] ;  /* 0x002c20002a217984 */ /* 0x000fe20000004800 */
[----:B----4-:R-:W-:Y:S02]  /*4170*/  FFMA R58, R7, R26, R14 ;  /* 0x0000001a073a7223 */ /* 0x010fe4000000000e */
[----:B------:R-:W-:Y:S01]  /*4180*/  FFMA R59, R4, R25, R59 ;  /* 0x00000019043b7223 */ /* 0x000fe2000000003b */
[----:B------:R-:W3:Y:S01]  /*4190*/  LDS.128 R12, [R41+0x40b0] ;  /* 0x0040b000290c7984 */ /* 0x000ee20000000c00 */
[----:B------:R-:W-:-:S02]  /*41a0*/  FFMA R54, R11, R30, R55 ;  /* 0x0000001e0b367223 */ /* 0x000fc40000000037 */
[C---:B------:R-:W-:Y:S01]  /*41b0*/  FFMA R55, R11.reuse, R34, R9 ;  /* 0x000000220b377223 */ /* 0x040fe20000000009 */
[----:B------:R-:W4:Y:S01]  /*41c0*/  LDS R21, [R42.X4+0x2c40] ;  /* 0x002c40002a157984 */ /* 0x000f220000004800 */
[C---:B------:R-:W-:Y:S02]  /*41d0*/  FFMA R57, R11.reuse, R22, R57 ;  /* 0x000000160b397223 */ /* 0x040fe40000000039 */
[----:B------:R-:W-:Y:S01]  /*41e0*/  FFMA R60, R11, R26, R17 ;  /* 0x0000001a0b3c7223 */ /* 0x000fe20000000011 */
[----:B------:R-:W5:Y:S01]  /*41f0*/  LDS R25, [R42.X4+0x2c60] ;  /* 0x002c60002a197984 */ /* 0x000f620000004800 */
[C---:B------:R-:W-:Y:S02]  /*4200*/  FFMA R52, R7.reuse, R30, R52 ;  /* 0x0000001e07347223 */ /* 0x040fe40000000034 */
[C---:B------:R-:W-:Y:S01]  /*4210*/  FFMA R53, R7.reuse, R34, R53 ;  /* 0x0000002207357223 */ /* 0x040fe20000000035 */
[----:B------:R-:W3:Y:S01]  /*4220*/  LDS.128 R16, [R41+0x43b0] ;  /* 0x0043b00029107984 */ /* 0x000ee20000000c00 */
[----:B------:R-:W-:-:S02]  /*4230*/  FFMA R56, R7, R22, R56 ;  /* 0x0000001607387223 */ /* 0x000fc40000000038 */
[C---:B------:R-:W-:Y:S01]  /*4240*/  FFMA R32, R43.reuse, R30, R32 ;  /* 0x0000001e2b207223 */ /* 0x040fe20000000020 */
[----:B------:R-:W-:Y:S01]  /*4250*/  LDS.128 R4, [R41+0x41b0] ;  /* 0x0041b00029047984 */ /* 0x000fe20000000c00 */
[C---:B------:R-:W-:Y:S02]  /*4260*/  FFMA R44, R43.reuse, R34, R44 ;  /* 0x000000222b2c7223 */ /* 0x040fe4000000002c */
[C---:B------:R-:W-:Y:S01]  /*4270*/  FFMA R46, R43.reuse, R22, R46 ;  /* 0x000000162b2e7223 */ /* 0x040fe2000000002e */
[----:B------:R-:W-:Y:S01]  /*4280*/  LDS.128 R8, [R41+0x42b0] ;  /* 0x0042b00029087984 */ /* 0x000fe20000000c00 */
[----:B------:R-:W-:Y:S02]  /*4290*/  FFMA R47, R43, R26, R47 ;  /* 0x0000001a2b2f7223 */ /* 0x000fe4000000002f */
[C---:B------:R-:W-:Y:S02]  /*42a0*/  FFMA R43, R45.reuse, R30, R29 ;  /* 0x0000001e2d2b7223 */ /* 0x040fe4000000001d */
[----:B------:R-:W-:-:S02]  /*42b0*/  FFMA R51, R45, R22, R51 ;  /* 0x000000162d337223 */ /* 0x000fc40000000033 */
[----:B------:R-:W-:Y:S01]  /*42c0*/  FFMA R59, R45, R26, R59 ;  /* 0x0000001a2d3b7223 */ /* 0x000fe2000000003b */
[----:B------:R-:W5:Y:S01]  /*42d0*/  LDS R22, [R42.X4+0x2d00] ;  /* 0x002d00002a167984 */ /* 0x000f620000004800 */
[C---:B0-----:R-:W-:Y:S02]  /*42e0*/  FFMA R54, R24.reuse, R31, R54 ;  /* 0x0000001f18367223 */ /* 0x041fe40000000036 */
[C---:B------:R-:W-:Y:S01]  /*42f0*/  FFMA R55, R24.reuse, R35, R55 ;  /* 0x0000002318377223 */ /* 0x040fe20000000037 */
[----:B------:R-:W0:Y:S01]  /*4300*/  LDS R26, [R42.X4+0x2d20] ;  /* 0x002d20002a1a7984 */ /* 0x000e220000004800 */
[C---:B------:R-:W-:Y:S02]  /*4310*/  FFMA R57, R24.reuse, R23, R57 ;  /* 0x0000001718397223 */ /* 0x040fe40000000039 */
[----:B------:R-:W-:Y:S02]  /*4320*/  FFMA R30, R24, R27, R60 ;  /* 0x0000001b181e7223 */ /* 0x000fe4000000003c */
[C---:B-1----:R-:W-:Y:S01]  /*4330*/  FFMA R52, R20.reuse, R31, R52 ;  /* 0x0000001f14347223 */ /* 0x042fe20000000034 */
[----:B------:R-:W1:Y:S01]  /*4340*/  LDS R24, [R42.X4+0x2d40] ;  /* 0x002d40002a187984 */ /* 0x000e620000004800 */
[----:B------:R-:W-:-:S02]  /*4350*/  FFMA R53, R20, R35, R53 ;  /* 0x0000002314357223 */ /* 0x000fc40000000035 */
[C---:B------:R-:W-:Y:S02]  /*4360*/  FFMA R56, R20.reuse, R23, R56 ;  /* 0x0000001714387223 */ /* 0x040fe40000000038 */
[----:B------:R-:W-:Y:S02]  /*4370*/  FFMA R29, R20, R27, R58 ;  /* 0x0000001b141d7223 */ /* 0x000fe4000000003a */
[----:B------:R-:W0:Y:S01]  /*4380*/  LDS R20, [R42.X4+0x2d60] ;  /* 0x002d60002a147984 */ /* 0x000e220000004800 */
[-C--:B--2---:R-:W-:Y:S02]  /*4390*/  FFMA R46, R28, R23.reuse, R46 ;  /* 0x000000171c2e7223 */ /* 0x084fe4000000002e */
[----:B------:R-:W-:Y:S02]  /*43a0*/  FFMA R51, R48, R23, R51 ;  /* 0x0000001730337223 */ /* 0x000fe40000000033 */
[-C--:B------:R-:W-:Y:S01]  /*43b0*/  FFMA R47, R28, R27.reuse, R47 ;  /* 0x0000001b1c2f7223 */ /* 0x080fe2000000002f */
[----:B------:R-:W2:Y:S01]  /*43c0*/  LDS R23, [R42.X4+0x2e20] ;  /* 0x002e20002a177984 */ /* 0x000ea20000004800 */
[----:B------:R-:W-:-:S03]  /*43d0*/  FFMA R59, R48, R27, R59 ;  /* 0x0000001b303b7223 */ /* 0x000fc6000000003b */
[----:B------:R-:W2:Y:S01]  /*43e0*/  LDS R27, [R42.X4+0x2e00] ;  /* 0x002e00002a1b7984 */ /* 0x000ea20000004800 */
[-C--:B------:R-:W-:Y:S02]  /*43f0*/  FFMA R32, R28, R31.reuse, R32 ;  /* 0x0000001f1c207223 */ /* 0x080fe40000000020 */
[----:B------:R-:W-:Y:S02]  /*4400*/  FFMA R43, R48, R31, R43 ;  /* 0x0000001f302b7223 */ /* 0x000fe4000000002b */
[----:B------:R-:W-:Y:S02]  /*4410*/  FFMA R50, R45, R34, R50 ;  /* 0x000000222d327223 */ /* 0x000fe40000000032 */
[C---:B---3--:R-:W-:Y:S01]  /*4420*/  FFMA R52, R12.reuse, R49, R52 ;  /* 0x000000310c347223 */ /* 0x048fe20000000034 */
[----:B------:R-:W-:Y:S01]  /*4430*/  LDS R45, [R42.X4+0x2e60] ;  /* 0x002e60002a2d7984 */ /* 0x000fe20000004800 */
[C---:B------:R-:W-:Y:S02]  /*4440*/  FFMA R54, R12.reuse, R33, R54 ;  /* 0x000000210c367223 */ /* 0x040fe40000000036 */
[----:B----4-:R-:W-:-:S02]  /*4450*/  FFMA R32, R12, R21, R32 ;  /* 0x000000150c207223 */ /* 0x010fc40000000020 */
[----:B-----5:R-:W-:Y:S02]  /*4460*/  FFMA R12, R12, R25, R43 ;  /* 0x000000190c0c7223 */ /* 0x020fe4000000002b */
[----:B------:R-:W3:Y:S01]  /*4470*/  LDS R43, [R42.X4+0x2e40] ;  /* 0x002e40002a2b7984 */ /* 0x000ee20000004800 */
[-C--:B------:R-:W-:Y:S02]  /*4480*/  FFMA R44, R28, R35.reuse, R44 ;  /* 0x000000231c2c7223 */ /* 0x080fe4000000002c */
[----:B------:R-:W-:Y:S02]  /*4490*/  FFMA R50, R48, R35, R50 ;  /* 0x0000002330327223 */ /* 0x000fe40000000032 */
[-C--:B------:R-:W-:Y:S01]  /*44a0*/  FFMA R29, R49, R16.reuse, R29 ;  /* 0x00000010311d7223 */ /* 0x080fe2000000001d */
[----:B------:R-:W-:Y:S01]  /*44b0*/  LDS R48, [R42.X4+0x2f60] ;  /* 0x002f60002a307984 */ /* 0x000fe20000004800 */
[-C--:B------:R-:W-:Y:S02]  /*44c0*/  FFMA R30, R33, R16.reuse, R30 ;  /* 0x00000010211e7223 */ /* 0x080fe4000000001e */
[----:B------:R-:W-:-:S02]  /*44d0*/  FFMA R47, R21, R16, R47 ;  /* 0x00000010152f7223 */ /* 0x000fc4000000002f */
[----:B------:R-:W-:Y:S02]  /*44e0*/  FFMA R59, R25, R16, R59 ;  /* 0x00000010193b7223 */ /* 0x000fe4000000003b */
[-C--:B------:R-:W-:Y:S02]  /*44f0*/  FFMA R52, R22, R13.reuse, R52 ;  /* 0x0000000d16347223 */ /* 0x080fe40000000034 */
[-C--:B0-----:R-:W-:Y:S02]  /*4500*/  FFMA R54, R26, R13.reuse, R54 ;  /* 0x0000000d1a367223 */ /* 0x081fe40000000036 */
[----:B-1----:R-:W-:Y:S02]  /*4510*/  FFMA R16, R24, R13, R32 ;  /* 0x0000000d18107223 */ /* 0x002fe40000000020 */
[-C--:B------:R-:W-:Y:S02]  /*4520*/  FFMA R53, R49, R4.reuse, R53 ;  /* 0x0000000431357223 */ /* 0x080fe40000000035 */
[----:B------:R-:W-:-:S02]  /*4530*/  FFMA R55, R33, R4, R55 ;  /* 0x0000000421377223 */ /* 0x000fc40000000037 */
[C---:B------:R-:W-:Y:S02]  /*4540*/  FFMA R44, R4.reuse, R21, R44 ;  /* 0x00000015042c7223 */ /* 0x040fe4000000002c */
[----:B------:R-:W-:Y:S02]  /*4550*/  FFMA R50, R4, R25, R50 ;  /* 0x0000001904327223 */ /* 0x000fe40000000032 */
[-C--:B------:R-:W-:Y:S01]  /*4560*/  FFMA R56, R49, R8.reuse, R56 ;  /* 0x0000000831387223 */ /* 0x080fe20000000038 */
[----:B------:R-:W0:Y:S01]  /*4570*/  LDS R4, [R42.X4+0x2f00] ;  /* 0x002f00002a047984 */ /* 0x000e220000004800 */
[-C--:B------:R-:W-:Y:S02]  /*4580*/  FFMA R57, R33, R8.reuse, R57 ;  /* 0x0000000821397223 */ /* 0x080fe40000000039 */
[-C--:B------:R-:W-:Y:S01]  /*4590*/  FFMA R46, R21, R8.reuse, R46 ;  /* 0x00000008152e7223 */ /* 0x080fe2000000002e */
[----:B------:R-:W-:Y:S01]  /*45a0*/  LDS R49, [R42.X4+0x3000] ;  /* 0x003000002a317984 */ /* 0x000fe20000004800 */
[----:B------:R-:W-:-:S02]  /*45b0*/  FFMA R51, R25, R8, R51 ;  /* 0x0000000819337223 */ /* 0x000fc40000000033 */
[----:B------:R-:W-:Y:S01]  /*45c0*/  FFMA R13, R20, R13, R12 ;  /* 0x0000000d140d7223 */ /* 0x000fe2000000000c */
[----:B------:R-:W1:Y:S04]  /*45d0*/  LDS R8, [R42.X4+0x2f20] ;  /* 0x002f20002a087984 */ /* 0x000e680000004800 */
[----:B------:R-:W4:Y:S01]  /*45e0*/  LDS R12, [R42.X4+0x2f40] ;  /* 0x002f40002a0c7984 */ /* 0x000f220000004800 */
[----:B------:R-:W-:Y:S02]  /*45f0*/  FFMA R29, R22, R17, R29 ;  /* 0x00000011161d7223 */ /* 0x000fe4000000001d */
[C---:B------:R-:W-:Y:S01]  /*4600*/  FFMA R21, R26.reuse, R5, R55 ;  /* 0x000000051a157223 */ /* 0x040fe20000000037 */
[----:B------:R-:W-:Y:S01]  /*4610*/  LDS.128 R32, [R41+0x41c0] ;  /* 0x0041c00029207984 */ /* 0x000fe20000000c00 */
[----:B------:R-:W-:-:S02]  /*4620*/  FFMA R30, R26, R17, R30 ;  /* 0x000000111a1e7223 */ /* 0x000fc4000000001e */
[C---:B------:R-:W-:Y:S02]  /*4630*/  FFMA R53, R22.reuse, R5, R53 ;  /* 0x0000000516357223 */ /* 0x040fe40000000035 */
[-C--:B------:R-:W-:Y:S02]  /*4640*/  FFMA R56, R22, R9.reuse, R56 ;  /* 0x0000000916387223 */ /* 0x080fe40000000038 */
[----:B------:R-:W-:Y:S02]  /*4650*/  FFMA R57, R26, R9, R57 ;  /* 0x000000091a397223 */ /* 0x000fe40000000039 */
[----:B--2---:R-:W-:Y:S02]  /*4660*/  FFMA R55, R23, R14, R54 ;  /* 0x0000000e17377223 */ /* 0x004fe40000000036 */
[C---:B------:R-:W-:Y:S02]  /*4670*/  FFMA R44, R24.reuse, R5, R44 ;  /* 0x00000005182c7223 */ /* 0x040fe4000000002c */
[----:B------:R-:W-:-:S02]  /*4680*/  FFMA R46, R24, R9, R46 ;  /* 0x00000009182e7223 */ /* 0x000fc4000000002e */
[----:B------:R-:W-:Y:S02]  /*4690*/  FFMA R47, R24, R17, R47 ;  /* 0x00000011182f7223 */ /* 0x000fe4000000002f */
[C---:B------:R-:W-:Y:S02]  /*46a0*/  FFMA R50, R20.reuse, R5, R50 ;  /* 0x0000000514327223 */ /* 0x040fe40000000032 */
[C---:B------:R-:W-:Y:S01]  /*46b0*/  FFMA R51, R20.reuse, R9, R51 ;  /* 0x0000000914337223 */ /* 0x040fe20000000033 */
[----:B------:R-:W-:Y:S01]  /*46c0*/  LDS R5, [R42.X4+0x3040] ;  /* 0x003040002a057984 */ /* 0x000fe20000004800 */
[----:B------:R-:W-:Y:S02]  /*46d0*/  FFMA R59, R20, R17, R59 ;  /* 0x00000011143b7223 */ /* 0x000fe4000000003b */
[C---:B------:R-:W-:Y:S01]  /*46e0*/  FFMA R52, R27.reuse, R14, R52 ;  /* 0x0000000e1b347223 */ /* 0x040fe20000000034 */
[----:B------:R-:W-:Y:S01]  /*46f0*/  LDS R17, [R42.X4+0x3020] ;  /* 0x003020002a117984 */ /* 0x000fe20000004800 */
[----:B------:R-:W-:-:S02]  /*4700*/  FFMA R53, R27, R6, R53 ;  /* 0x000000061b357223 */ /* 0x000fc40000000035 */
[C---:B------:R-:W-:Y:S01]  /*4710*/  FFMA R56, R27.reuse, R10, R56 ;  /* 0x0000000a1b387223 */ /* 0x040fe20000000038 */
[----:B------:R-:W-:Y:S01]  /*4720*/  LDS R9, [R42.X4+0x3060] ;  /* 0x003060002a097984 */ /* 0x000fe20000004800 */
[----:B------:R-:W-:Y:S02]  /*4730*/  FFMA R58, R27, R18, R29 ;  /* 0x000000121b3a7223 */ /* 0x000fe4000000001d */
[C---:B------:R-:W-:Y:S01]  /*4740*/  FFMA R54, R23.reuse, R6, R21 ;  /* 0x0000000617367223 */ /* 0x040fe20000000015 */
[----:B------:R-:W2:Y:S01]  /*4750*/  LDS.128 R24, [R41+0x40c0] ;  /* 0x0040c00029187984 */ /* 0x000ea20000000c00 */
[C---:B------:R-:W-:Y:S02]  /*4760*/  FFMA R57, R23.reuse, R10, R57 ;  /* 0x0000000a17397223 */ /* 0x040fe40000000039 */
[----:B------:R-:W-:Y:S02]  /*4770*/  FFMA R60, R23, R18, R30 ;  /* 0x00000012173c7223 */ /* 0x000fe4000000001e */
[----:B------:R-:W5:Y:S04]  /*4780*/  LDS.128 R20, [R41+0x42c0] ;  /* 0x0042c00029147984 */ /* 0x000f680000000c00 */
[----:B------:R-:W2:Y:S01]  /*4790*/  LDS.128 R28, [R41+0x43c0] ;  /* 0x0043c000291c7984 */ /* 0x000ea20000000c00 */
[----:B---3--:R-:W-:-:S02]  /*47a0*/  FFMA R46, R43, R10, R46 ;  /* 0x0000000a2b2e7223 */ /* 0x008fc4000000002e */
[----:B------:R-:W-:Y:S02]  /*47b0*/  FFMA R51, R45, R10, R51 ;  /* 0x0000000a2d337223 */ /* 0x000fe40000000033 */
[----:B------:R-:W3:Y:S01]  /*47c0*/  LDS R10, [R42.X4+0x3120] ;  /* 0x003120002a0a7984 */ /* 0x000ee20000004800 */
[-C--:B------:R-:W-:Y:S02]  /*47d0*/  FFMA R44, R43, R6.reuse, R44 ;  /* 0x000000062b2c7223 */ /* 0x080fe4000000002c */
[----:B------:R-:W-:Y:S02]  /*47e0*/  FFMA R50, R45, R6, R50 ;  /* 0x000000062d327223 */ /* 0x000fe40000000032 */
[----:B------:R-:W2:Y:S01]  /*47f0*/  LDS R6, [R42.X4+0x3100] ;  /* 0x003100002a067984 */ /* 0x000ea20000004800 */
[C---:B------:R-:W-:Y:S02]  /*4800*/  FFMA R16, R43.reuse, R14, R16 ;  /* 0x0000000e2b107223 */ /* 0x040fe40000000010 */
[----:B------:R-:W-:-:S02]  /*4810*/  FFMA R47, R43, R18, R47 ;  /* 0x000000122b2f7223 */ /* 0x000fc4000000002f */
[----:B------:R-:W-:Y:S02]  /*4820*/  FFMA R43, R45, R14, R13 ;  /* 0x0000000e2d2b7223 */ /* 0x000fe4000000000d */
[C---:B0-----:R-:W-:Y:S02]  /*4830*/  FFMA R52, R4.reuse, R15, R52 ;  /* 0x0000000f04347223 */ /* 0x041fe40000000034 */
[C---:B------:R-:W-:Y:S02]  /*4840*/  FFMA R53, R4.reuse, R7, R53 ;  /* 0x0000000704357223 */ /* 0x040fe40000000035 */
[C---:B------:R-:W-:Y:S02]  /*4850*/  FFMA R56, R4.reuse, R11, R56 ;  /* 0x0000000b04387223 */ /* 0x040fe40000000038 */
[----:B------:R-:W-:Y:S02]  /*4860*/  FFMA R13, R4, R19, R58 ;  /* 0x00000013040d7223 */ /* 0x000fe4000000003a */
[C---:B-1----:R-:W-:Y:S01]  /*4870*/  FFMA R55, R8.reuse, R15, R55 ;  /* 0x0000000f08377223 */ /* 0x042fe20000000037 */
[----:B------:R-:W-:Y:S01]  /*4880*/  LDS R4, [R42.X4+0x3160] ;  /* 0x003160002a047984 */ /* 0x000fe20000004800 */
[----:B------:R-:W-:-:S02]  /*4890*/  FFMA R54, R8, R7, R54 ;  /* 0x0000000708367223 */ /* 0x000fc40000000036 */
[C---:B------:R-:W-:Y:S02]  /*48a0*/  FFMA R57, R8.reuse, R11, R57 ;  /* 0x0000000b08397223 */ /* 0x040fe40000000039 */
[----:B------:R-:W-:Y:S02]  /*48b0*/  FFMA R14, R8, R19, R60 ;  /* 0x00000013080e7223 */ /* 0x000fe4000000003c */
[C---:B----4-:R-:W-:Y:S01]  /*48c0*/  FFMA R44, R12.reuse, R7, R44 ;  /* 0x000000070c2c7223 */ /* 0x050fe2000000002c */
[----:B------:R-:W0:Y:S01]  /*48d0*/  LDS R8, [R42.X4+0x3140] ;  /* 0x003140002a087984 */ /* 0x000e220000004800 */
[----:B------:R-:W-:Y:S02]  /*48e0*/  FFMA R46, R12, R11, R46 ;  /* 0x0000000b0c2e7223 */ /* 0x000fe4000000002e */
[C---:B------:R-:W-:Y:S02]  /*48f0*/  FFMA R50, R48.reuse, R7, R50 ;  /* 0x0000000730327223 */ /* 0x040fe40000000032 */
[----:B------:R-:W-:Y:S01]  /*4900*/  FFMA R51, R48, R11, R51 ;  /* 0x0000000b30337223 */ /* 0x000fe20000000033 */
[----:B------:R-:W-:Y:S01]  /*4910*/  LDS R7, [R42.X4+0x3220] ;  /* 0x003220002a077984 */ /* 0x000fe20000004800 */
[----:B------:R-:W-:-:S03]  /*4920*/  FFMA R59, R45, R18, R59 ;  /* 0x000000122d3b7223 */ /* 0x000fc6000000003b */
[----:B------:R-:W1:Y:S01]  /*4930*/  LDS R11, [R42.X4+0x3200] ;  /* 0x003200002a0b7984 */ /* 0x000e620000004800 */
[C---:B------:R-:W-:Y:S02]  /*4940*/  FFMA R16, R12.reuse, R15, R16 ;  /* 0x0000000f0c107223 */ /* 0x040fe40000000010 */
[----:B------:R-:W-:Y:S01]  /*4950*/  FFMA R47, R12, R19, R47 ;  /* 0x000000130c2f7223 */ /* 0x000fe2000000002f */
[----:B------:R-:W-:Y:S01]  /*4960*/  LDS R45, [R42.X4+0x3260] ;  /* 0x003260002a2d7984 */ /* 0x000fe20000004800 */
[C---:B------:R-:W-:Y:S02]  /*4970*/  FFMA R12, R48.reuse, R15, R43 ;  /* 0x0000000f300c7223 */ /* 0x040fe4000000002b */
[----:B------:R-:W-:Y:S01]  /*4980*/  FFMA R59, R48, R19, R59 ;  /* 0x00000013303b7223 */ /* 0x000fe2000000003b */
[----:B------:R-:W4:Y:S01]  /*4990*/  LDS R43, [R42.X4+0x3240] ;  /* 0x003240002a2b7984 */ /* 0x000f220000004800 */
[C---:B--2---:R-:W-:Y:S02]  /*49a0*/  FFMA R52, R24.reuse, R49, R52 ;  /* 0x0000003118347223 */ /* 0x044fe40000000034 */
[C---:B------:R-:W-:Y:S01]  /*49b0*/  FFMA R55, R24.reuse, R17, R55 ;  /* 0x0000001118377223 */ /* 0x040fe20000000037 */
[----:B------:R-:W-:Y:S01]  /*49c0*/  LDS R48, [R42.X4+0x3360] ;  /* 0x003360002a307984 */ /* 0x000fe20000004800 */
[----:B------:R-:W-:-:S02]  /*49d0*/  FFMA R16, R24, R5, R16 ;  /* 0x0000000518107223 */ /* 0x000fc40000000010 */
[----:B------:R-:W-:Y:S02]  /*49e0*/  FFMA R12, R24, R9, R12 ;  /* 0x00000009180c7223 */ /* 0x000fe4000000000c */
[-C--:B-----5:R-:W-:Y:S01]  /*49f0*/  FFMA R56, R49, R20.reuse, R56 ;  /* 0x0000001431387223 */ /* 0x0a0fe20000000038 */
[----:B------:R-:W-:Y:S01]  /*4a00*/  LDS R24, [R42.X4+0x3320] ;  /* 0x003320002a187984 */ /* 0x000fe20000004800 */
[-C--:B------:R-:W-:Y:S02]  /*4a10*/  FFMA R57, R17, R20.reuse, R57 ;  /* 0x0000001411397223 */ /* 0x080fe40000000039 */
[-C--:B------:R-:W-:Y:S02]  /*4a20*/  FFMA R46, R5, R20.reuse, R46 ;  /* 0x00000014052e7223 */ /* 0x080fe4000000002e */
[----:B------:R-:W-:Y:S02]  /*4a30*/  FFMA R51, R9, R20, R51 ;  /* 0x0000001409337223 */ /* 0x000fe40000000033 */
[-C--:B------:R-:W-:Y:S01]  /*4a40*/  FFMA R13, R49, R28.reuse, R13 ;  /* 0x0000001c310d7223 */ /* 0x080fe2000000000d */
[----:B------:R-:W2:Y:S01]  /*4a50*/  LDS R20, [R42.X4+0x3300] ;  /* 0x003300002a147984 */ /* 0x000ea20000004800 */
[----:B------:R-:W-:-:S02]  /*4a60*/  FFMA R14, R17, R28, R14 ;  /* 0x0000001c110e7223 */ /* 0x000fc4000000000e */
[-C--:B------:R-:W-:Y:S02]  /*4a70*/  FFMA R47, R5, R28.reuse, R47 ;  /* 0x0000001c052f7223 */ /* 0x080fe4000000002f */
[----:B------:R-:W-:Y:S02]  /*4a80*/  FFMA R59, R9, R28, R59 ;  /* 0x0000001c093b7223 */ /* 0x000fe4000000003b */
[----:B------:R-:W5:Y:S01]  /*4a90*/  LDS R28, [R42.X4+0x3340] ;  /* 0x003340002a1c7984 */ /* 0x000f620000004800 */
[-C--:B------:R-:W-:Y:S02]  /*4aa0*/  FFMA R54, R17, R32.reuse, R54 ;  /* 0x0000002011367223 */ /* 0x080fe40000000036 */
[----:B------:R-:W-:Y:S02]  /*4ab0*/  FFMA R53, R49, R32, R53 ;  /* 0x0000002031357223 */ /* 0x000fe40000000035 */
[----:B------:R-:W-:Y:S01]  /*4ac0*/  FFMA R44, R32, R5, R44 ;  /* 0x00000005202c7223 */ /* 0x000fe2000000002c */
[----:B------:R-:W-:Y:S01]  /*4ad0*/  LDS R49, [R42.X4+0x3400] ;  /* 0x003400002a317984 */ /* 0x000fe20000004800 */
[----:B---3--:R-:W-:-:S02]  /*4ae0*/  FFMA R55, R10, R25, R55 ;  /* 0x000000190a377223 */ /* 0x008fc40000000037 */
[C---:B------:R-:W-:Y:S02]  /*4af0*/  FFMA R5, R10.reuse, R33, R54 ;  /* 0x000000210a057223 */ /* 0x040fe40000000036 */
[C---:B------:R-:W-:Y:S02]  /*4b00*/  FFMA R57, R10.reuse, R21, R57 ;  /* 0x000000150a397223 */ /* 0x040fe40000000039 */
[----:B------:R-:W-:Y:S02]  /*4b10*/  FFMA R10, R10, R29, R14 ;  /* 0x0000001d0a0a7223 */ /* 0x000fe4000000000e */
[----:B------:R-:W-:Y:S02]  /*4b20*/  FFMA R50, R32, R9, R50 ;  /* 0x0000000920327223 */ /* 0x000fe40000000032 */
[C---:B------:R-:W-:Y:S02]  /*4b30*/  FFMA R52, R6.reuse, R25, R52 ;  /* 0x0000001906347223 */ /* 0x040fe40000000034 */
[----:B------:R-:W-:-:S02]  /*4b40*/  FFMA R53, R6, R33, R53 ;  /* 0x0000002106357223 */ /* 0x000fc40000000035 */
[C---:B------:R-:W-:Y:S02]  /*4b50*/  FFMA R56, R6.reuse, R21, R56 ;  /* 0x0000001506387223 */ /* 0x040fe40000000038 */
[----:B------:R-:W-:Y:S02]  /*4b60*/  FFMA R13, R6, R29, R13 ;  /* 0x0000001d060d7223 */ /* 0x000fe4000000000d */
[C---:B0-----:R-:W-:Y:S02]  /*4b70*/  FFMA R32, R8.reuse, R25, R16 ;  /* 0x0000001908207223 */ /* 0x041fe40000000010 */
[C---:B------:R-:W-:Y:S01]  /*4b80*/  FFMA R44, R8.reuse, R33, R44 ;  /* 0x00000021082c7223 */ /* 0x040fe2000000002c */
[----:B------:R-:W-:Y:S01]  /*4b90*/  LDS.128 R16, [R41+0x40d0] ;  /* 0x0040d00029107984 */ /* 0x000fe20000000c00 */
[C---:B------:R-:W-:Y:S02]  /*4ba0*/  FFMA R46, R8.reuse, R21, R46 ;  /* 0x00000015082e7223 */ /* 0x040fe4000000002e */
[----:B------:R-:W-:-:S02]  /*4bb0*/  FFMA R47, R8, R29, R47 ;  /* 0x0000001d082f7223 */ /* 0x000fc4000000002f */
[C---:B------:R-:W-:Y:S02]  /*4bc0*/  FFMA R50, R4.reuse, R33, R50 ;  /* 0x0000002104327223 */ /* 0x040fe40000000032 */
[C---:B------:R-:W-:Y:S01]  /*4bd0*/  FFMA R51, R4.reuse, R21, R51 ;  /* 0x0000001504337223 */ /* 0x040fe20000000033 */
[----:B------:R-:W-:Y:S01]  /*4be0*/  LDS R33, [R42.X4+0x3420] ;  /* 0x003420002a217984 */ /* 0x000fe20000004800 */
[----:B------:R-:W-:Y:S02]  /*4bf0*/  FFMA R59, R4, R29, R59 ;  /* 0x0000001d043b7223 */ /* 0x000fe4000000003b */
[C---:B-1----:R-:W-:Y:S01]  /*4c00*/  FFMA R52, R11.reuse, R26, R52 ;  /* 0x0000001a0b347223 */ /* 0x042fe20000000034 */
[----:B------:R-:W-:Y:S01]  /*4c10*/  LDS R21, [R42.X4+0x3440] ;  /* 0x003440002a157984 */ /* 0x000fe20000004800 */
[C---:B------:R-:W-:Y:S02]  /*4c20*/  FFMA R53, R11.reuse, R34, R53 ;  /* 0x000000220b357223 */ /* 0x040fe40000000035 */
[C---:B------:R-:W-:Y:S01]  /*4c30*/  FFMA R56, R11.reuse, R22, R56 ;  /* 0x000000160b387223 */ /* 0x040fe20000000038 */
[----:B------:R-:W-:Y:S01]  /*4c40*/  LDS R29, [R42.X4+0x3460] ;  /* 0x003460002a1d7984 */ /* 0x000fe20000004800 */
[----:B------:R-:W-:-:S02]  /*4c50*/  FFMA R58, R11, R30, R13 ;  /* 0x0000001e0b3a7223 */ /* 0x000fc4000000000d */
[C---:B------:R-:W-:Y:S02]  /*4c60*/  FFMA R60, R7.reuse, R30, R10 ;  /* 0x0000001e073c7223 */ /* 0x040fe4000000000a */
[----:B------:R-:W0:Y:S01]  /*4c70*/  LDS.128 R8, [R41+0x43d0] ;  /* 0x0043d00029087984 */ /* 0x000e220000000c00 */
[C---:B------:R-:W-:Y:S02]  /*4c80*/  FFMA R54, R7.reuse, R26, R55 ;  /* 0x0000001a07367223 */ /* 0x040fe40000000037 */
[----:B------:R-:W-:Y:S02]  /*4c90*/  FFMA R25, R4, R25, R12 ;  /* 0x0000001904197223 */ /* 0x000fe4000000000c */
[C---:B------:R-:W-:Y:S01]  /*4ca0*/  FFMA R55, R7.reuse, R34, R5 ;  /* 0x0000002207377223 */ /* 0x040fe20000000005 */
[----:B------:R-:W1:Y:S01]  /*4cb0*/  LDS.128 R12, [R41+0x41d0] ;  /* 0x0041d000290c7984 */ /* 0x000e620000000c00 */
[----:B------:R-:W-:-:S03]  /*4cc0*/  FFMA R57, R7, R22, R57 ;  /* 0x0000001607397223 */ /* 0x000fc60000000039 */
[----:B------:R-:W3:Y:S01]  /*4cd0*/  LDS.128 R4, [R41+0x42d0] ;  /* 0x0042d00029047984 */ /* 0x000ee20000000c00 */
[C---:B----4-:R-:W-:Y:S02]  /*4ce0*/  FFMA R32, R43.reuse, R26, R32 ;  /* 0x0000001a2b207223 */ /* 0x050fe40000000020 */
[C---:B------:R-:W-:Y:S02]  /*4cf0*/  FFMA R44, R43.reuse, R34, R44 ;  /* 0x000000222b2c7223 */ /* 0x040fe4000000002c */
[C---:B------:R-:W-:Y:S02]  /*4d00*/  FFMA R46, R43.reuse, R22, R46 ;  /* 0x000000162b2e7223 */ /* 0x040fe4000000002e */
[----:B------:R-:W-:Y:S02]  /*4d10*/  FFMA R47, R43, R30, R47 ;  /* 0x0000001e2b2f7223 */ /* 0x000fe4000000002f */
[C---:B------:R-:W-:Y:S02]  /*4d20*/  FFMA R43, R45.reuse, R26, R25 ;  /* 0x0000001a2d2b7223 */ /* 0x040fe40000000019 */
[C---:B------:R-:W-:Y:S01]  /*4d30*/  FFMA R51, R45.reuse, R22, R51 ;  /* 0x000000162d337223 */ /* 0x040fe20000000033 */
[----:B------:R-:W-:Y:S01]  /*4d40*/  LDS R26, [R42.X4+0x3520] ;  /* 0x003520002a1a7984 */ /* 0x000fe20000004800 */
[----:B------:R-:W-:-:S03]  /*4d50*/  FFMA R50, R45, R34, R50 ;  /* 0x000000222d327223 */ /* 0x000fc60000000032 */
[----:B------:R-:W4:Y:S01]  /*4d60*/  LDS R22, [R42.X4+0x3500] ;  /* 0x003500002a167984 */ /* 0x000f220000004800 */
[----:B------:R-:W-:Y:S02]  /*4d70*/  FFMA R59, R45, R30, R59 ;  /* 0x0000001e2d3b7223 */ /* 0x000fe4000000003b */
[----:B--2---:R-:W-:Y:S01]  /*4d80*/  FFMA R56, R20, R23, R56 ;  /* 0x0000001714387223 */ /* 0x004fe20000000038 */
[----:B------:R-:W-:Y:S01]  /*4d90*/  LDS R45, [R42.X4+0x3660] ;  /* 0x003660002a2d7984 */ /* 0x000fe20000004800 */
[C---:B------:R-:W-:Y:S02]  /*4da0*/  FFMA R54, R24.reuse, R27, R54 ;  /* 0x0000001b18367223 */ /* 0x040fe40000000036 */
[C---:B------:R-:W-:Y:S02]  /*4db0*/  FFMA R55, R24.reuse, R35, R55 ;  /* 0x0000002318377223 */ /* 0x040fe40000000037 */
[C---:B------:R-:W-:Y:S02]  /*4dc0*/  FFMA R57, R24.reuse, R23, R57 ;  /* 0x0000001718397223 */ /* 0x040fe40000000039 */
[----:B------:R-:W-:-:S02]  /*4dd0*/  FFMA R30, R24, R31, R60 ;  /* 0x0000001f181e7223 */ /* 0x000fc4000000003c */
[-C--:B-----5:R-:W-:Y:S01]  /*4de0*/  FFMA R46, R28, R23.reuse, R46 ;  /* 0x000000171c2e7223 */ /* 0x0a0fe2000000002e */
[----:B------:R-:W2:Y:S01]  /*4df0*/  LDS R24, [R42.X4+0x3540] ;  /* 0x003540002a187984 */ /* 0x000ea20000004800 */
[----:B------:R-:W-:Y:S02]  /*4e00*/  FFMA R51, R48, R23, R51 ;  /* 0x0000001730337223 */ /* 0x000fe40000000033 */
[C---:B------:R-:W-:Y:S01]  /*4e10*/  FFMA R52, R20.reuse, R27, R52 ;  /* 0x0000001b14347223 */ /* 0x040fe20000000034 */
[----:B------:R-:W5:Y:S01]  /*4e20*/  LDS R23, [R42.X4+0x3600] ;  /* 0x003600002a177984 */ /* 0x000f620000004800 */
        /* <DEDUP_REMOVED lines=8> */
[-C--:B------:R-:W-:Y:S02]  /*4eb0*/  FFMA R32, R28, R27.reuse, R32 ;  /* 0x0000001b1c207223 */ /* 0x080fe40000000020 */
[----:B------:R-:W-:Y:S02]  /*4ec0*/  FFMA R27, R48, R27, R43 ;  /* 0x0000001b301b7223 */ /* 0x000fe4000000002b */
[----:B------:R-:W2:Y:S01]  /*4ed0*/  LDS R43, [R42.X4+0x3640] ;  /* 0x003640002a2b7984 */ /* 0x000ea20000004800 */
[----:B0-----:R-:W-:-:S02]  /*4ee0*/  FFMA R25, R49, R8, R25 ;  /* 0x0000000831197223 */ /* 0x001fc40000000019 */
[-C--:B------:R-:W-:Y:S01]  /*4ef0*/  FFMA R30, R33, R8.reuse, R30 ;  /* 0x00000008211e7223 */ /* 0x080fe2000000001e */
[----:B------:R-:W-:Y:S01]  /*4f00*/  LDS R48, [R42.X4+0x3760] ;  /* 0x003760002a307984 */ /* 0x000fe20000004800 */
[-C--:B------:R-:W-:Y:S02]  /*4f10*/  FFMA R47, R21, R8.reuse, R47 ;  /* 0x00000008152f7223 */ /* 0x080fe4000000002f */
[----:B------:R-:W-:Y:S02]  /*4f20*/  FFMA R59, R29, R8, R59 ;  /* 0x000000081d3b7223 */ /* 0x000fe4000000003b */
[----:B------:R-:W0:Y:S01]  /*4f30*/  LDS R8, [R42.X4+0x3700] ;  /* 0x003700002a087984 */ /* 0x000e220000004800 */
[C---:B------:R-:W-:Y:S02]  /*4f40*/  FFMA R52, R16.reuse, R49, R52 ;  /* 0x0000003110347223 */ /* 0x040fe40000000034 */
[----:B------:R-:W-:Y:S02]  /*4f50*/  FFMA R54, R16, R33, R54 ;  /* 0x0000002110367223 */ /* 0x000fe40000000036 */
[----:B-1----:R-:W-:-:S02]  /*4f60*/  FFMA R53, R49, R12, R53 ;  /* 0x0000000c31357223 */ /* 0x002fc40000000035 */
[----:B------:R-:W-:Y:S02]  /*4f70*/  FFMA R55, R33, R12, R55 ;  /* 0x0000000c21377223 */ /* 0x000fe40000000037 */
[-C--:B---3--:R-:W-:Y:S02]  /*4f80*/  FFMA R56, R49, R4.reuse, R56 ;  /* 0x0000000431387223 */ /* 0x088fe40000000038 */
[-C--:B------:R-:W-:Y:S02]  /*4f90*/  FFMA R34, R33, R4.reuse, R57 ;  /* 0x0000000421227223 */ /* 0x080fe40000000039 */
[C---:B------:R-:W-:Y:S02]  /*4fa0*/  FFMA R44, R12.reuse, R21, R44 ;  /* 0x000000150c2c7223 */ /* 0x040fe4000000002c */
[----:B------:R-:W-:Y:S02]  /*4fb0*/  FFMA R50, R12, R29, R50 ;  /* 0x0000001d0c327223 */ /* 0x000fe40000000032 */
[-C--:B------:R-:W-:Y:S01]  /*4fc0*/  FFMA R46, R21, R4.reuse, R46 ;  /* 0x00000004152e7223 */ /* 0x080fe2000000002e */
[----:B------:R-:W-:Y:S01]  /*4fd0*/  LDS R12, [R42.X4+0x3740] ;  /* 0x003740002a0c7984 */ /* 0x000fe20000004800 */
[----:B------:R-:W-:-:S02]  /*4fe0*/  FFMA R51, R29, R4, R51 ;  /* 0x000000041d337223 */ /* 0x000fc40000000033 */
[C---:B------:R-:W-:Y:S01]  /*4ff0*/  FFMA R28, R16.reuse, R21, R32 ;  /* 0x00000015101c7223 */ /* 0x040fe20000000020 */
[----:B------:R-:W1:Y:S01]  /*5000*/  LDS R4, [R42.X4+0x3720] ;  /* 0x003720002a047984 */ /* 0x000e620000004800 */
[----:B------:R-:W-:Y:S02]  /*5010*/  FFMA R27, R16, R29, R27 ;  /* 0x0000001d101b7223 */ /* 0x000fe4000000001b */
[C---:B----4-:R-:W-:Y:S02]  /*5020*/  FFMA R21, R22.reuse, R17, R52 ;  /* 0x0000001116157223 */ /* 0x050fe40000000034 */
[C---:B------:R-:W-:Y:S02]  /*5030*/  FFMA R29, R22.reuse, R13, R53 ;  /* 0x0000000d161d7223 */ /* 0x040fe40000000035 */
[C---:B------:R-:W-:Y:S02]  /*5040*/  FFMA R56, R22.reuse, R5, R56 ;  /* 0x0000000516387223 */ /* 0x040fe40000000038 */
[----:B------:R-:W-:-:S02]  /*5050*/  FFMA R25, R22, R9, R25 ;  /* 0x0000000916197223 */ /* 0x000fc40000000019 */
[C---:B------:R-:W-:Y:S02]  /*5060*/  FFMA R32, R26.reuse, R17, R54 ;  /* 0x000000111a207223 */ /* 0x040fe40000000036 */
[C---:B------:R-:W-:Y:S02]  /*5070*/  FFMA R33, R26.reuse, R13, R55 ;  /* 0x0000000d1a217223 */ /* 0x040fe40000000037 */
[C---:B------:R-:W-:Y:S02]  /*5080*/  FFMA R34, R26.reuse, R5, R34 ;  /* 0x000000051a227223 */ /* 0x040fe40000000022 */
[----:B------:R-:W-:Y:S02]  /*5090*/  FFMA R49, R26, R9, R30 ;  /* 0x000000091a317223 */ /* 0x000fe4000000001e */
[----:B--2---:R-:W-:Y:S02]  /*50a0*/  FFMA R16, R24, R17, R28 ;  /* 0x0000001118107223 */ /* 0x004fe4000000001c */
[----:B-----5:R-:W-:-:S02]  /*50b0*/  FFMA R57, R23, R6, R56 ;  /* 0x0000000617397223 */ /* 0x020fc40000000038 */
[C---:B------:R-:W-:Y:S02]  /*50c0*/  FFMA R44, R24.reuse, R13, R44 ;  /* 0x0000000d182c7223 */ /* 0x040fe4000000002c */
[C---:B------:R-:W-:Y:S02]  /*50d0*/  FFMA R46, R24.reuse, R5, R46 ;  /* 0x00000005182e7223 */ /* 0x040fe4000000002e */
[----:B------:R-:W-:Y:S02]  /*50e0*/  FFMA R47, R24, R9, R47 ;  /* 0x00000009182f7223 */ /* 0x000fe4000000002f */
[C---:B------:R-:W-:Y:S02]  /*50f0*/  FFMA R17, R20.reuse, R17, R27 ;  /* 0x0000001114117223 */ /* 0x040fe4000000001b */
[C---:B------:R-:W-:Y:S02]  /*5100*/  FFMA R50, R20.reuse, R13, R50 ;  /* 0x0000000d14327223 */ /* 0x040fe40000000032 */
[C---:B------:R-:W-:Y:S01]  /*5110*/  FFMA R52, R20.reuse, R5, R51 ;  /* 0x0000000514347223 */ /* 0x040fe20000000033 */
[----:B------:R-:W-:Y:S01]  /*5120*/  LDS R13, [R42.X4+0x3840] ;  /* 0x003840002a0d7984 */ /* 0x000fe20000004800 */
[----:B------:R-:W-:-:S02]  /*5130*/  FFMA R59, R20, R9, R59 ;  /* 0x00000009143b7223 */ /* 0x000fc4000000003b */
[C---:B------:R-:W-:Y:S01]  /*5140*/  FFMA R53, R23.reuse, R18, R21 ;  /* 0x0000001217357223 */ /* 0x040fe20000000015 */
[----:B------:R-:W-:Y:S01]  /*5150*/  LDS R51, [R42.X4+0x3800] ;  /* 0x003800002a337984 */ /* 0x000fe20000004800 */
[C---:B------:R-:W-:Y:S02]  /*5160*/  FFMA R54, R23.reuse, R14, R29 ;  /* 0x0000000e17367223 */ /* 0x040fe4000000001d */
[----:B------:R-:W-:Y:S01]  /*5170*/  FFMA R60, R23, R10, R25 ;  /* 0x0000000a173c7223 */ /* 0x000fe20000000019 */
[----:B------:R-:W-:Y:S01]  /*5180*/  LDS.128 R28, [R41+0x42e0] ;  /* 0x0042e000291c7984 */ /* 0x000fe20000000c00 */
[C---:B------:R-:W-:Y:S02]  /*5190*/  FFMA R56, R35.reuse, R18, R32 ;  /* 0x0000001223387223 */ /* 0x040fe40000000020 */
[C---:B------:R-:W-:Y:S01]  /*51a0*/  FFMA R55, R35.reuse, R14, R33 ;  /* 0x0000000e23377223 */ /* 0x040fe20000000021 */
[----:B------:R-:W2:Y:S01]  /*51b0*/  LDS.128 R20, [R41+0x40e0] ;  /* 0x0040e00029147984 */ /* 0x000ea20000000c00 */
[----:B------:R-:W-:-:S02]  /*51c0*/  FFMA R58, R35, R6, R34 ;  /* 0x00000006233a7223 */ /* 0x000fc40000000022 */
[----:B------:R-:W-:Y:S01]  /*51d0*/  FFMA R49, R35, R10, R49 ;  /* 0x0000000a23317223 */ /* 0x000fe20000000031 */
[----:B------:R-:W3:Y:S04]  /*51e0*/  LDS.128 R24, [R41+0x41e0] ;  /* 0x0041e00029187984 */ /* 0x000ee80000000c00 */
[----:B------:R-:W4:Y:S01]  /*51f0*/  LDS.128 R32, [R41+0x43e0] ;  /* 0x0043e00029207984 */ /* 0x000f220000000c00 */
[-C--:B------:R-:W-:Y:S02]  /*5200*/  FFMA R46, R43, R6.reuse, R46 ;  /* 0x000000062b2e7223 */ /* 0x080fe4000000002e */
[----:B------:R-:W-:Y:S01]  /*5210*/  FFMA R52, R45, R6, R52 ;  /* 0x000000062d347223 */ /* 0x000fe20000000034 */
[----:B------:R-:W5:Y:S01]  /*5220*/  LDS R5, [R42.X4+0x3820] ;  /* 0x003820002a057984 */ /* 0x000f620000004800 */
[----:B------:R-:W-:-:S02]  /*5230*/  FFMA R44, R43, R14, R44 ;  /* 0x0000000e2b2c7223 */ /* 0x000fc4000000002c */
[----:B------:R-:W-:Y:S01]  /*5240*/  FFMA R50, R45, R14, R50 ;  /* 0x0000000e2d327223 */ /* 0x000fe20000000032 */
[----:B------:R-:W2:Y:S01]  /*5250*/  LDS R6, [R42.X4+0x3900] ;  /* 0x003900002a067984 */ /* 0x000ea20000004800 */
[C---:B0-----:R-:W-:Y:S02]  /*5260*/  FFMA R53, R8.reuse, R19, R53 ;  /* 0x0000001308357223 */ /* 0x041fe40000000035 */
[C---:B------:R-:W-:Y:S01]  /*5270*/  FFMA R54, R8.reuse, R15, R54 ;  /* 0x0000000f08367223 */ /* 0x040fe20000000036 */
[----:B------:R-:W0:Y:S01]  /*5280*/  LDS R9, [R42.X4+0x3860] ;  /* 0x003860002a097984 */ /* 0x000e220000004800 */
[C---:B------:R-:W-:Y:S02]  /*5290*/  FFMA R57, R8.reuse, R7, R57 ;  /* 0x0000000708397223 */ /* 0x040fe40000000039 */
[----:B------:R-:W-:Y:S02]  /*52a0*/  FFMA R14, R8, R11, R60 ;  /* 0x0000000b080e7223 */ /* 0x000fe4000000003c */
[----:B------:R-:W0:Y:S01]  /*52b0*/  LDS R8, [R42.X4+0x3940] ;  /* 0x003940002a087984 */ /* 0x000e220000004800 */
[----:B------:R-:W-:-:S02]  /*52c0*/  FFMA R16, R43, R18, R16 ;  /* 0x000000122b107223 */ /* 0x000fc40000000010 */
[----:B------:R-:W-:Y:S02]  /*52d0*/  FFMA R47, R43, R10, R47 ;  /* 0x0000000a2b2f7223 */ /* 0x000fe4000000002f */
[C---:B------:R-:W-:Y:S02]  /*52e0*/  FFMA R18, R45.reuse, R18, R17 ;  /* 0x000000122d127223 */ /* 0x040fe40000000011 */
[----:B------:R-:W-:Y:S02]  /*52f0*/  FFMA R59, R45, R10, R59 ;  /* 0x0000000a2d3b7223 */ /* 0x000fe4000000003b */
[----:B------:R-:W0:Y:S01]  /*5300*/  LDS R10, [R42.X4+0x3920] ;  /* 0x003920002a0a7984 */ /* 0x000e220000004800 */
[C---:B-1----:R-:W-:Y:S02]  /*5310*/  FFMA R56, R4.reuse, R19, R56 ;  /* 0x0000001304387223 */ /* 0x042fe40000000038 */
[C---:B------:R-:W-:Y:S02]  /*5320*/  FFMA R55, R4.reuse, R15, R55 ;  /* 0x0000000f04377223 */ /* 0x040fe40000000037 */
[----:B------:R-:W-:-:S02]  /*5330*/  FFMA R58, R4, R7, R58 ;  /* 0x00000007043a7223 */ /* 0x000fc4000000003a */
[----:B------:R-:W-:Y:S02]  /*5340*/  FFMA R17, R4, R11, R49 ;  /* 0x0000000b04117223 */ /* 0x000fe40000000031 */
[-C--:B------:R-:W-:Y:S01]  /*5350*/  FFMA R46, R12, R7.reuse, R46 ;  /* 0x000000070c2e7223 */ /* 0x080fe2000000002e */
[----:B------:R-:W1:Y:S01]  /*5360*/  LDS R4, [R42.X4+0x3960] ;  /* 0x003960002a047984 */ /* 0x000e620000004800 */
[----:B------:R-:W-:-:S03]  /*5370*/  FFMA R52, R48, R7, R52 ;  /* 0x0000000730347223 */ /* 0x000fc60000000034 */
[----:B------:R-:W0:Y:S01]  /*5380*/  LDS R7, [R42.X4+0x3a00] ;  /* 0x003a00002a077984 */ /* 0x000e220000004800 */
[C---:B------:R-:W-:Y:S02]  /*5390*/  FFMA R16, R12.reuse, R19, R16 ;  /* 0x000000130c107223 */ /* 0x040fe40000000010 */
[C---:B------:R-:W-:Y:S02]  /*53a0*/  FFMA R44, R12.reuse, R15, R44 ;  /* 0x0000000f0c2c7223 */ /* 0x040fe4000000002c */
[----:B------:R-:W-:Y:S02]  /*53b0*/  FFMA R47, R12, R11, R47 ;  /* 0x0000000b0c2f7223 */ /* 0x000fe4000000002f */
[C---:B------:R-:W-:Y:S02]  /*53c0*/  FFMA R18, R48.reuse, R19, R18 ;  /* 0x0000001330127223 */ /* 0x040fe40000000012 */
[C---:B------:R-:W-:Y:S02]  /*53d0*/  FFMA R50, R48.reuse, R15, R50 ;  /* 0x0000000f30327223 */ /* 0x040fe40000000032 */
[----:B------:R-:W-:Y:S01]  /*53e0*/  FFMA R59, R48, R11, R59 ;  /* 0x0000000b303b7223 */ /* 0x000fe2000000003b */
[----:B------:R-:W1:Y:S01]  /*53f0*/  LDS R15, [R42.X4+0x3a20] ;  /* 0x003a20002a0f7984 */ /* 0x000e620000004800 */
[----:B--2---:R-:W-:-:S02]  /*5400*/  FFMA R48, R20, R13, R16 ;  /* 0x0000000d14307223 */ /* 0x004fc40000000010 */
[----:B---3--:R-:W-:Y:S01]  /*5410*/  FFMA R44, R24, R13, R44 ;  /* 0x0000000d182c7223 */ /* 0x008fe2000000002c */
[----:B------:R-:W-:Y:S01]  /*5420*/  LDS R16, [R42.X4+0x3b00] ;  /* 0x003b00002a107984 */ /* 0x000fe20000004800 */
[C---:B------:R-:W-:Y:S02]  /*5430*/  FFMA R46, R13.reuse, R28, R46 ;  /* 0x0000001c0d2e7223 */ /* 0x040fe4000000002e */
[----:B----4-:R-:W-:Y:S02]  /*5440*/  FFMA R49, R13, R32, R47 ;  /* 0x000000200d317223 */ /* 0x010fe4000000002f */
[----:B------:R-:W2:Y:S01]  /*5450*/  LDS R13, [R42.X4+0x3a60] ;  /* 0x003a60002a0d7984 */ /* 0x000ea20000004800 */
[----:B------:R-:W-:Y:S02]  /*5460*/  FFMA R53, R20, R51, R53 ;  /* 0x0000003314357223 */ /* 0x000fe40000000035 */
[C---:B------:R-:W-:Y:S02]  /*5470*/  FFMA R54, R51.reuse, R24, R54 ;  /* 0x0000001833367223 */ /* 0x040fe40000000036 */
[----:B------:R-:W-:-:S02]  /*5480*/  FFMA R57, R51, R28, R57 ;  /* 0x0000001c33397223 */ /* 0x000fc40000000039 */
[-C--:B------:R-:W-:Y:S02]  /*5490*/  FFMA R14, R51, R32.reuse, R14 ;  /* 0x00000020330e7223 */ /* 0x080fe4000000000e */
[----:B-----5:R-:W-:Y:S02]  /*54a0*/  FFMA R43, R5, R32, R17 ;  /* 0x00000020052b7223 */ /* 0x020fe40000000011 */
[----:B------:R-:W3:Y:S01]  /*54b0*/  LDS R17, [R42.X4+0x3a40] ;  /* 0x003a40002a117984 */ /* 0x000ee20000004800 */
[C---:B------:R-:W-:Y:S02]  /*54c0*/  FFMA R53, R6.reuse, R21, R53 ;  /* 0x0000001506357223 */ /* 0x040fe40000000035 */
[C---:B------:R-:W-:Y:S02]  /*54d0*/  FFMA R54, R6.reuse, R25, R54 ;  /* 0x0000001906367223 */ /* 0x040fe40000000036 */
[----:B------:R-:W-:Y:S02]  /*54e0*/  FFMA R57, R6, R29, R57 ;  /* 0x0000001d06397223 */ /* 0x000fe40000000039 */
[----:B------:R-:W-:-:S02]  /*54f0*/  FFMA R12, R20, R5, R56 ;  /* 0x00000005140c7223 */ /* 0x000fc40000000038 */
[C---:B------:R-:W-:Y:S02]  /*5500*/  FFMA R55, R5.reuse, R24, R55 ;  /* 0x0000001805377223 */ /* 0x040fe40000000037 */
[----:B------:R-:W-:Y:S02]  /*5510*/  FFMA R6, R6, R33, R14 ;  /* 0x0000002106067223 */ /* 0x000fe4000000000e */
[-C--:B0-----:R-:W-:Y:S02]  /*5520*/  FFMA R20, R20, R9.reuse, R18 ;  /* 0x0000000914147223 */ /* 0x081fe40000000012 */
[----:B------:R-:W-:Y:S01]  /*5530*/  FFMA R50, R24, R9, R50 ;  /* 0x0000000918327223 */ /* 0x000fe20000000032 */
[----:B------:R-:W0:Y:S01]  /*5540*/  LDS R18, [R42.X4+0x3b20] ;  /* 0x003b20002a127984 */ /* 0x000e220000004800 */
[-C--:B------:R-:W-:Y:S02]  /*5550*/  FFMA R19, R5, R28.reuse, R58 ;  /* 0x0000001c05137223 */ /* 0x080fe4000000003a */
[C---:B------:R-:W-:Y:S01]  /*5560*/  FFMA R52, R9.reuse, R28, R52 ;  /* 0x0000001c09347223 */ /* 0x040fe20000000034 */
[----:B------:R-:W-:Y:S01]  /*5570*/  LDS R24, [R42.X4+0x3d40] ;  /* 0x003d40002a187984 */ /* 0x000fe20000004800 */
[----:B------:R-:W-:-:S02]  /*5580*/  FFMA R59, R9, R32, R59 ;  /* 0x00000020093b7223 */ /* 0x000fc4000000003b */
[C---:B------:R-:W-:Y:S01]  /*5590*/  FFMA R45, R8.reuse, R25, R44 ;  /* 0x00000019082d7223 */ /* 0x040fe2000000002c */
[----:B------:R-:W-:Y:S01]  /*55a0*/  LDS R32, [R42.X4+0x3d00] ;  /* 0x003d00002a207984 */ /* 0x000fe20000004800 */
[----:B------:R-:W-:-:S03]  /*55b0*/  FFMA R47, R8, R29, R46 ;  /* 0x0000001d082f7223 */ /* 0x000fc6000000002e */
[----:B------:R-:W4:Y:S01]  /*55c0*/  LDS R44, [R42.X4+0x3b40] ;  /* 0x003b40002a2c7984 */ /* 0x000f220000004800 */
[----:B------:R-:W-:-:S03]  /*55d0*/  FFMA R14, R10, R25, R55 ;  /* 0x000000190a0e7223 */ /* 0x000fc60000000037 */
[----:B------:R-:W5:Y:S01]  /*55e0*/  LDS R46, [R42.X4+0x3b60] ;  /* 0x003b60002a2e7984 */ /* 0x000f620000004800 */
[C---:B------:R-:W-:Y:S02]  /*55f0*/  FFMA R12, R10.reuse, R21, R12 ;  /* 0x000000150a0c7223 */ /* 0x040fe4000000000c */
[C---:B------:R-:W-:Y:S01]  /*5600*/  FFMA R19, R10.reuse, R29, R19 ;  /* 0x0000001d0a137223 */ /* 0x040fe20000000013 */
[----:B------:R-:W-:Y:S01]  /*5610*/  LDS R28, [R42.X4+0x3d20] ;  /* 0x003d20002a1c7984 */ /* 0x000fe20000004800 */
[----:B------:R-:W-:Y:S02]  /*5620*/  FFMA R43, R10, R33, R43 ;  /* 0x000000210a2b7223 */ /* 0x000fe4000000002b */
[C---:B------:R-:W-:Y:S02]  /*5630*/  FFMA R48, R8.reuse, R21, R48 ;  /* 0x0000001508307223 */ /* 0x040fe40000000030 */
[----:B------:R-:W-:Y:S02]  /*5640*/  FFMA R49, R8, R33, R49 ;  /* 0x0000002108317223 */ /* 0x000fe40000000031 */
[C---:B-1----:R-:W-:Y:S01]  /*5650*/  FFMA R51, R4.reuse, R21, R20 ;  /* 0x0000001504337223 */ /* 0x042fe20000000014 */
[----:B------:R-:W-:Y:S01]  /*5660*/  LDS.128 R8, [R41+0x41f0] ;  /* 0x0041f00029087984 */ /* 0x000fe20000000c00 */
[----:B------:R-:W-:-:S02]  /*5670*/  FFMA R50, R4, R25, R50 ;  /* 0x0000001904327223 */ /* 0x000fc40000000032 */
[C---:B------:R-:W-:Y:S01]  /*5680*/  FFMA R52, R4.reuse, R29, R52 ;  /* 0x0000001d04347223 */ /* 0x040fe20000000034 */
[----:B------:R-:W-:Y:S01]  /*5690*/  LDS R25, [R42.X4+0x3c40] ;  /* 0x003c40002a197984 */ /* 0x000fe20000004800 */
[----:B------:R-:W-:Y:S02]  /*56a0*/  FFMA R59, R4, R33, R59 ;  /* 0x00000021043b7223 */ /* 0x000fe4000000003b */
[C---:B------:R-:W-:Y:S01]  /*56b0*/  FFMA R53, R7.reuse, R22, R53 ;  /* 0x0000001607357223 */ /* 0x040fe20000000035 */
[----:B------:R-:W-:Y:S01]  /*56c0*/  LDS R33, [R42.X4+0x3c00] ;  /* 0x003c00002a217984 */ /* 0x000fe20000004800 */
[C---:B------:R-:W-:Y:S02]  /*56d0*/  FFMA R55, R7.reuse, R26, R54 ;  /* 0x0000001a07377223 */ /* 0x040fe40000000036 */
[C---:B------:R-:W-:Y:S01]  /*56e0*/  FFMA R58, R7.reuse, R30, R57 ;  /* 0x0000001e073a7223 */ /* 0x040fe20000000039 */
[----:B------:R-:W-:Y:S01]  /*56f0*/  LDS R29, [R42.X4+0x3c20] ;  /* 0x003c20002a1d7984 */ /* 0x000fe20000004800 */
[----:B------:R-:W-:-:S03]  /*5700*/  FFMA R60, R7, R34, R6 ;  /* 0x00000022073c7223 */ /* 0x000fc60000000006 */
[----:B------:R-:W1:Y:S04]  /*5710*/  LDS.128 R4, [R41+0x40f0] ;  /* 0x0040f00029047984 */ /* 0x000e680000000c00 */
[----:B------:R-:W1:Y:S01]  /*5720*/  LDS R21, [R42.X4+0x3c60] ;  /* 0x003c60002a157984 */ /* 0x000e620000004800 */
[----:B------:R-:W-:-:S03]  /*5730*/  FFMA R54, R15, R22, R12 ;  /* 0x000000160f367223 */ /* 0x000fc6000000000c */
[----:B------:R-:W1:Y:S01]  /*5740*/  LDS R20, [R42.X4+0x3d60] ;  /* 0x003d60002a147984 */ /* 0x000e620000004800 */
[C---:B------:R-:W-:Y:S02]  /*5750*/  FFMA R56, R15.reuse, R26, R14 ;  /* 0x0000001a0f387223 */ /* 0x040fe4000000000e */
[C---:B------:R-:W-:Y:S02]  /*5760*/  FFMA R19, R15.reuse, R30, R19 ;  /* 0x0000001e0f137223 */ /* 0x040fe40000000013 */
[----:B------:R-:W-:Y:S02]  /*5770*/  FFMA R61, R15, R34, R43 ;  /* 0x000000220f3d7223 */ /* 0x000fe4000000002b */
[C---:B--2---:R-:W-:Y:S02]  /*5780*/  FFMA R51, R13.reuse, R22, R51 ;  /* 0x000000160d337223 */ /* 0x044fe40000000033 */
[C---:B------:R-:W-:Y:S02]  /*5790*/  FFMA R57, R13.reuse, R26, R50 ;  /* 0x0000001a0d397223 */ /* 0x040fe40000000032 */
[----:B------:R-:W-:-:S02]  /*57a0*/  FFMA R52, R13, R30, R52 ;  /* 0x0000001e0d347223 */ /* 0x000fc40000000034 */
[----:B------:R-:W-:Y:S02]  /*57b0*/  FFMA R59, R13, R34, R59 ;  /* 0x000000220d3b7223 */ /* 0x000fe4000000003b */
[----:B------:R-:W2:Y:S01]  /*57c0*/  LDS.128 R12, [R41+0x42f0] ;  /* 0x0042f000290c7984 */ /* 0x000ea20000000c00 */
[C---:B---3--:R-:W-:Y:S02]  /*57d0*/  FFMA R48, R17.reuse, R22, R48 ;  /* 0x0000001611307223 */ /* 0x048fe40000000030 */
[C---:B------:R-:W-:Y:S02]  /*57e0*/  FFMA R45, R17.reuse, R26, R45 ;  /* 0x0000001a112d7223 */ /* 0x040fe4000000002d */
[C---:B------:R-:W-:Y:S02]  /*57f0*/  FFMA R47, R17.reuse, R30, R47 ;  /* 0x0000001e112f7223 */ /* 0x040fe4000000002f */
[----:B------:R-:W-:Y:S02]  /*5800*/  FFMA R49, R17, R34, R49 ;  /* 0x0000002211317223 */ /* 0x000fe40000000031 */
[----:B------:R-:W-:-:S02]  /*5810*/  FFMA R53, R16, R23, R53 ;  /* 0x0000001710357223 */ /* 0x000fc40000000035 */
[C---:B------:R-:W-:Y:S02]  /*5820*/  FFMA R30, R16.reuse, R27, R55 ;  /* 0x0000001b101e7223 */ /* 0x040fe40000000037 */
[C---:B------:R-:W-:Y:S02]  /*5830*/  FFMA R26, R16.reuse, R31, R58 ;  /* 0x0000001f101a7223 */ /* 0x040fe4000000003a */
[----:B------:R-:W-:Y:S02]  /*5840*/  FFMA R22, R16, R35, R60 ;  /* 0x0000002310167223 */ /* 0x000fe4000000003c */
[C---:B0-----:R-:W-:Y:S02]  /*5850*/  FFMA R54, R18.reuse, R23, R54 ;  /* 0x0000001712367223 */ /* 0x041fe40000000036 */
[C---:B------:R-:W-:Y:S02]  /*5860*/  FFMA R50, R18.reuse, R27, R56 ;  /* 0x0000001b12327223 */ /* 0x040fe40000000038 */
[----:B------:R-:W-:-:S02]  /*5870*/  FFMA R43, R18, R31, R19 ;  /* 0x0000001f122b7223 */ /* 0x000fc40000000013 */
[----:B------:R-:W-:Y:S02]  /*5880*/  FFMA R34, R18, R35, R61 ;  /* 0x0000002312227223 */ /* 0x000fe4000000003d */
[-C--:B----4-:R-:W-:Y:S01]  /*5890*/  FFMA R48, R44, R23.reuse, R48 ;  /* 0x000000172c307223 */ /* 0x090fe20000000030 */
[----:B------:R0:W3:Y:S01]  /*58a0*/  LDS.128 R16, [R41+0x43f0] ;  /* 0x0043f00029107984 */ /* 0x0000e20000000c00 */
[C---:B-----5:R-:W-:Y:S02]  /*58b0*/  FFMA R51, R46.reuse, R23, R51 ;  /* 0x000000172e337223 */ /* 0x060fe40000000033 */
[C---:B------:R-:W-:Y:S01]  /*58c0*/  FFMA R57, R46.reuse, R27, R57 ;  /* 0x0000001b2e397223 */ /* 0x040fe20000000039 */
[----:B------:R-:W-:Y:S01]  /*58d0*/  LDS R23, [R42.X4+0x3e20] ;  /* 0x003e20002a177984 */ /* 0x000fe20000004800 */
[----:B------:R-:W-:Y:S02]  /*58e0*/  FFMA R52, R46, R31, R52 ;  /* 0x0000001f2e347223 */ /* 0x000fe40000000034 */
[----:B------:R-:W-:-:S02]  /*58f0*/  FFMA R55, R44, R27, R45 ;  /* 0x0000001b2c377223 */ /* 0x000fc4000000002d */
[C---:B------:R-:W-:Y:S01]  /*5900*/  FFMA R47, R44.reuse, R31, R47 ;  /* 0x0000001f2c2f7223 */ /* 0x040fe2000000002f */
[----:B------:R-:W-:Y:S01]  /*5910*/  LDS R27, [R42.X4+0x3e40] ;  /* 0x003e40002a1b7984 */ /* 0x000fe20000004800 */
[-C--:B------:R-:W-:Y:S02]  /*5920*/  FFMA R49, R44, R35.reuse, R49 ;  /* 0x000000232c317223 */ /* 0x080fe40000000031 */
[----:B------:R-:W-:Y:S01]  /*5930*/  FFMA R46, R46, R35, R59 ;  /* 0x000000232e2e7223 */ /* 0x000fe2000000003b */
[----:B------:R-:W4:Y:S01]  /*5940*/  LDS R31, [R42.X4+0x3e00] ;  /* 0x003e00002a1f7984 */ /* 0x000f220000004800 */
[C---:B-1----:R-:W-:Y:S02]  /*5950*/  FFMA R45, R4.reuse, R33, R53 ;  /* 0x00000021042d7223 */ /* 0x042fe40000000035 */
[C---:B------:R-:W-:Y:S02]  /*5960*/  FFMA R44, R4.reuse, R29, R54 ;  /* 0x0000001d042c7223 */ /* 0x040fe40000000036 */
[----:B0-----:R-:W-:-:S02]  /*5970*/  FFMA R41, R4, R25, R48 ;  /* 0x0000001904297223 */ /* 0x001fc40000000030 */
[----:B------:R-:W-:Y:S02]  /*5980*/  FFMA R35, R4, R21, R51 ;  /* 0x0000001504237223 */ /* 0x000fe40000000033 */
[----:B------:R-:W-:Y:S01]  /*5990*/  FFMA R30, R33, R8, R30 ;  /* 0x00000008211e7223 */ /* 0x000fe2000000001e */
[----:B------:R-:W-:Y:S01]  /*59a0*/  LDS R4, [R42.X4+0x3f60] ;  /* 0x003f60002a047984 */ /* 0x000fe20000004800 */
[-C--:B------:R-:W-:Y:S02]  /*59b0*/  FFMA R45, R32, R5.reuse, R45 ;  /* 0x00000005202d7223 */ /* 0x080fe4000000002d */
[-C--:B------:R-:W-:Y:S02]  /*59c0*/  FFMA R44, R28, R5.reuse, R44 ;  /* 0x000000051c2c7223 */ /* 0x080fe4000000002c */
[-C--:B------:R-:W-:Y:S02]  /*59d0*/  FFMA R41, R24, R5.reuse, R41 ;  /* 0x0000000518297223 */ /* 0x080fe40000000029 */
[----:B------:R-:W-:-:S02]  /*59e0*/  FFMA R35, R20, R5, R35 ;  /* 0x0000000514237223 */ /* 0x000fc40000000023 */
[----:B------:R-:W0:Y:S01]  /*59f0*/  LDS R5, [R42.X4+0x3e60] ;  /* 0x003e60002a057984 */ /* 0x000e220000004800 */
[----:B------:R-:W-:Y:S02]  /*5a00*/  FFMA R50, R29, R8, R50 ;  /* 0x000000081d327223 */ /* 0x000fe40000000032 */
[C---:B------:R-:W-:Y:S02]  /*5a10*/  FFMA R48, R8.reuse, R25, R55 ;  /* 0x0000001908307223 */ /* 0x040fe40000000037 */
[----:B------:R-:W-:Y:S02]  /*5a20*/  FFMA R57, R8, R21, R57 ;  /* 0x0000001508397223 */ /* 0x000fe40000000039 */
[----:B------:R-:W1:Y:S01]  /*5a30*/  LDS R8, [R42.X4+0x3f00] ;  /* 0x003f00002a087984 */ /* 0x000e620000004800 */
[----:B------:R-:W-:Y:S02]  /*5a40*/  FFMA R51, R32, R9, R30 ;  /* 0x0000000920337223 */ /* 0x000fe4000000001e */
[-C--:B--2---:R-:W-:Y:S01]  /*5a50*/  FFMA R26, R33, R12.reuse, R26 ;  /* 0x0000000c211a7223 */ /* 0x084fe2000000001a */
[----:B------:R-:W2:Y:S01]  /*5a60*/  LDS R30, [R42.X4+0x3f20] ;  /* 0x003f20002a1e7984 */ /* 0x000ea20000004800 */
[----:B------:R-:W-:-:S02]  /*5a70*/  FFMA R43, R29, R12, R43 ;  /* 0x0000000c1d2b7223 */ /* 0x000fc4000000002b */
[-C--:B------:R-:W-:Y:S02]  /*5a80*/  FFMA R47, R25, R12.reuse, R47 ;  /* 0x0000000c192f7223 */ /* 0x080fe4000000002f */
[----:B------:R-:W-:Y:S02]  /*5a90*/  FFMA R52, R21, R12, R52 ;  /* 0x0000000c15347223 */ /* 0x000fe40000000034 */
[----:B------:R-:W5:Y:S01]  /*5aa0*/  LDS R12, [R42.X4+0x3f40] ;  /* 0x003f40002a0c7984 */ /* 0x000f620000004800 */
[----:B------:R-:W-:Y:S01]  /*5ab0*/  IADD3 R40, R40, 0x1, RZ ;  /* 0x0000000128287810 */ /* 0x000fe20007ffe0ff */
[----:B---3--:R-:W-:-:S03]  /*5ac0*/  FFMA R22, R33, R16, R22 ;  /* 0x0000001021167223 */ /* 0x008fc60000000016 */
[----:B------:R-:W-:Y:S01]  /*5ad0*/  ISETP.GE.U32.AND P0, PT, R40, 0x4, PT ;  /* 0x000000042800780c */ /* 0x000fe20003f06070 */
[-C--:B------:R-:W-:Y:S02]  /*5ae0*/  FFMA R34, R29, R16.reuse, R34 ;  /* 0x000000101d227223 */ /* 0x080fe40000000022 */
[-C--:B------:R-:W-:Y:S02]  /*5af0*/  FFMA R49, R25, R16.reuse, R49 ;  /* 0x0000001019317223 */ /* 0x080fe40000000031 */
[----:B------:R-:W-:Y:S02]  /*5b00*/  FFMA R46, R21, R16, R46 ;  /* 0x00000010152e7223 */ /* 0x000fe4000000002e */
[-C--:B------:R-:W-:Y:S02]  /*5b10*/  FFMA R50, R28, R9.reuse, R50 ;  /* 0x000000091c327223 */ /* 0x080fe40000000032 */
[----:B------:R-:W-:Y:S02]  /*5b20*/  FFMA R48, R24, R9, R48 ;  /* 0x0000000918307223 */ /* 0x000fe40000000030 */
[----:B------:R-:W-:-:S02]  /*5b30*/  FFMA R26, R32, R13, R26 ;  /* 0x0000000d201a7223 */ /* 0x000fc4000000001a */
[-C--:B------:R-:W-:Y:S02]  /*5b40*/  FFMA R53, R28, R13.reuse, R43 ;  /* 0x0000000d1c357223 */ /* 0x080fe4000000002b */
[-C--:B------:R-:W-:Y:S02]  /*5b50*/  FFMA R54, R24, R13.reuse, R47 ;  /* 0x0000000d18367223 */ /* 0x080fe4000000002f */
[C---:B------:R-:W-:Y:S02]  /*5b60*/  FFMA R52, R20.reuse, R13, R52 ;  /* 0x0000000d14347223 */ /* 0x040fe40000000034 */
[----:B------:R-:W-:Y:S02]  /*5b70*/  FFMA R9, R20, R9, R57 ;  /* 0x0000000914097223 */ /* 0x000fe40000000039 */
[-C--:B------:R-:W-:Y:S02]  /*5b80*/  FFMA R22, R32, R17.reuse, R22 ;  /* 0x0000001120167223 */ /* 0x080fe40000000016 */
[----:B------:R-:W-:-:S02]  /*5b90*/  FFMA R13, R28, R17, R34 ;  /* 0x000000111c0d7223 */ /* 0x000fc40000000022 */
[-C--:B------:R-:W-:Y:S02]  /*5ba0*/  FFMA R24, R24, R17.reuse, R49 ;  /* 0x0000001118187223 */ /* 0x080fe40000000031 */
[----:B------:R-:W-:Y:S02]  /*5bb0*/  FFMA R46, R20, R17, R46 ;  /* 0x00000011142e7223 */ /* 0x000fe4000000002e */
[C---:B----4-:R-:W-:Y:S02]  /*5bc0*/  FFMA R45, R31.reuse, R6, R45 ;  /* 0x000000061f2d7223 */ /* 0x050fe4000000002d */
[C---:B------:R-:W-:Y:S02]  /*5bd0*/  FFMA R51, R31.reuse, R10, R51 ;  /* 0x0000000a1f337223 */ /* 0x040fe40000000033 */
[----:B------:R-:W-:Y:S02]  /*5be0*/  FFMA R43, R31, R14, R26 ;  /* 0x0000000e1f2b7223 */ /* 0x000fe4000000001a */
[----:B------:R-:W-:-:S02]  /*5bf0*/  FFMA R49, R23, R10, R50 ;  /* 0x0000000a17317223 */ /* 0x000fc40000000032 */
[----:B------:R-:W-:Y:S02]  /*5c00*/  FFMA R47, R23, R14, R53 ;  /* 0x0000000e172f7223 */ /* 0x000fe40000000035 */
[C---:B------:R-:W-:Y:S02]  /*5c10*/  FFMA R41, R27.reuse, R6, R41 ;  /* 0x000000061b297223 */ /* 0x040fe40000000029 */
[C---:B------:R-:W-:Y:S02]  /*5c20*/  FFMA R48, R27.reuse, R10, R48 ;  /* 0x0000000a1b307223 */ /* 0x040fe40000000030 */
[----:B------:R-:W-:Y:S02]  /*5c30*/  FFMA R16, R27, R14, R54 ;  /* 0x0000000e1b107223 */ /* 0x000fe40000000036 */
[-C--:B------:R-:W-:Y:S02]  /*5c40*/  FFMA R17, R31, R18.reuse, R22 ;  /* 0x000000121f117223 */ /* 0x080fe40000000016 */
[----:B------:R-:W-:-:S02]  /*5c50*/  FFMA R13, R23, R18, R13 ;  /* 0x00000012170d7223 */ /* 0x000fc4000000000d */
[----:B------:R-:W-:Y:S02]  /*5c60*/  FFMA R27, R27, R18, R24 ;  /* 0x000000121b1b7223 */ /* 0x000fe40000000018 */
[C---:B0-----:R-:W-:Y:S02]  /*5c70*/  FFMA R35, R5.reuse, R6, R35 ;  /* 0x0000000605237223 */ /* 0x041fe40000000023 */
[C---:B------:R-:W-:Y:S02]  /*5c80*/  FFMA R10, R5.reuse, R10, R9 ;  /* 0x0000000a050a7223 */ /* 0x040fe40000000009 */
[----:B------:R-:W-:Y:S02]  /*5c90*/  FFMA R14, R5, R14, R52 ;  /* 0x0000000e050e7223 */ /* 0x000fe40000000034 */
[----:B------:R-:W-:Y:S02]  /*5ca0*/  FFMA R44, R23, R6, R44 ;  /* 0x00000006172c7223 */ /* 0x000fe4000000002c */
[----:B------:R-:W-:-:S02]  /*5cb0*/  FFMA R5, R5, R18, R46 ;  /* 0x0000001205057223 */ /* 0x000fc4000000002e */
[C---:B-1----:R-:W-:Y:S02]  /*5cc0*/  FFMA R57, R8.reuse, R7, R45 ;  /* 0x0000000708397223 */ /* 0x042fe4000000002d */
[C---:B------:R-:W-:Y:S02]  /*5cd0*/  FFMA R51, R8.reuse, R11, R51 ;  /* 0x0000000b08337223 */ /* 0x040fe40000000033 */
[C---:B------:R-:W-:Y:S02]  /*5ce0*/  FFMA R43, R8.reuse, R15, R43 ;  /* 0x0000000f082b7223 */ /* 0x040fe4000000002b */
[----:B------:R-:W-:Y:S02]  /*5cf0*/  FFMA R17, R8, R19, R17 ;  /* 0x0000001308117223 */ /* 0x000fe40000000011 */
[C---:B--2---:R-:W-:Y:S02]  /*5d00*/  FFMA R49, R30.reuse, R11, R49 ;  /* 0x0000000b1e317223 */ /* 0x044fe40000000031 */
[----:B------:R-:W-:-:S02]  /*5d10*/  FFMA R47, R30, R15, R47 ;  /* 0x0000000f1e2f7223 */ /* 0x000fc4000000002f */
[----:B------:R-:W-:Y:S02]  /*5d20*/  FFMA R13, R30, R19, R13 ;  /* 0x000000131e0d7223 */ /* 0x000fe4000000000d */
[C---:B-----5:R-:W-:Y:S02]  /*5d30*/  FFMA R53, R12.reuse, R11, R48 ;  /* 0x0000000b0c357223 */ /* 0x060fe40000000030 */
[C---:B------:R-:W-:Y:S02]  /*5d40*/  FFMA R45, R12.reuse, R15, R16 ;  /* 0x0000000f0c2d7223 */ /* 0x040fe40000000010 */
[----:B------:R-:W-:Y:S02]  /*5d50*/  FFMA R9, R12, R19, R27 ;  /* 0x000000130c097223 */ /* 0x000fe4000000001b */
[-C--:B------:R-:W-:Y:S02]  /*5d60*/  FFMA R55, R30, R7.reuse, R44 ;  /* 0x000000071e377223 */ /* 0x080fe4000000002c */
[----:B------:R-:W-:-:S02]  /*5d70*/  FFMA R59, R12, R7, R41 ;  /* 0x000000070c3b7223 */ /* 0x000fc40000000029 */
[C---:B------:R-:W-:Y:S02]  /*5d80*/  FFMA R61, R4.reuse, R7, R35 ;  /* 0x00000007043d7223 */ /* 0x040fe40000000023 */
[C---:B------:R-:W-:Y:S02]  /*5d90*/  FFMA R11, R4.reuse, R11, R10 ;  /* 0x0000000b040b7223 */ /* 0x040fe4000000000a */
[C---:B------:R-:W-:Y:S02]  /*5da0*/  FFMA R15, R4.reuse, R15, R14 ;  /* 0x0000000f040f7223 */ /* 0x040fe4000000000e */
[----:B------:R-:W-:Y:S01]  /*5db0*/  FFMA R19, R4, R19, R5 ;  /* 0x0000001304137223 */ /* 0x000fe20000000005 */
[----:B------:R-:W-:Y:S01]  /*5dc0*/  @P0 CALL.REL.NOINC `(.L_x_0) ;  /* 0x0000001000000944 */ /* 0x000fe20003c00000 */
[----:B------:R-:W-:Y:S05]  /*5dd0*/  BRA `(.L_x_1) ;  /* 0xffffa4c000007947 */ /* 0x000fea000383ffff */
.L_x_0:
[----:B------:R-:W-:Y:S02]  /*5de0*/  SHF.R.S32.HI R4, RZ, 0x4, R0 ;  /* 0x00000004ff047819 */ /* 0x000fe40000011400 */
[----:B------:R-:W-:-:S03]  /*5df0*/  LOP3.LUT R0, R0, 0x8, RZ, 0xc0, !PT ;  /* 0x0000000800007812 */ /* 0x000fc600078ec0ff */
[----:B------:R-:W-:Y:S01]  /*5e00*/  IMAD R3, R4, 0x3100, R3 ;  /* 0x0000310004037824 */ /* 0x000fe200078e0203 */
[----:B------:R-:W-:-:S03]  /*5e10*/  SHF.R.U32.HI R0, RZ, 0x3, R0 ;  /* 0x00000003ff007819 */ /* 0x000fc60000011600 */
[----:B------:R-:W-:-:S05]  /*5e20*/  IMAD R3, R2, 0x18800, R3 ;  /* 0x0001880002037824 */ /* 0x000fca00078e0203 */
[----:B------:R-:W-:-:S05]  /*5e30*/  LEA R36, R36, R3, 0x3 ;  /* 0x0000000324247211 */ /* 0x000fca00078e18ff */
[----:B------:R-:W-:-:S04]  /*5e40*/  IMAD R37, R37, 0x1c0, R36 ;  /* 0x000001c025257824 */ /* 0x000fc800078e0224 */
[----:B------:R-:W-:-:S04]  /*5e50*/  IMAD R37, R0, 0xe0, R37 ;  /* 0x000000e000257824 */ /* 0x000fc800078e0225 */
[----:B------:R-:W-:-:S05]  /*5e60*/  IMAD.WIDE R38, R37, R38, c[0x0][0x170] ;  /* 0x00005c0025267625 */ /* 0x000fca00078e0226 */
[----:B------:R-:W-:Y:S04]  /*5e70*/  STG.E [R38.64], R57 ;  /* 0x0000003926007986 */ /* 0x000fe8000c101904 */
[----:B------:R-:W-:Y:S04]  /*5e80*/  STG.E [R38.64+0xe0], R55 ;  /* 0x0000e03726007986 */ /* 0x000fe8000c101904 */
        /* <DEDUP_REMOVED lines=13> */
[----:B------:R-:W-:Y:S01]  /*5f60*/  STG.E [R38.64+0x95a0], R19 ;  /* 0x0095a01326007986 */ /* 0x000fe2000c101904 */
[----:B------:R-:W-:Y:S05]  /*5f70*/  EXIT ;  /* 0x000000000000794d */ /* 0x000fea0003800000 */
.L_x_2:
[----:B------:R-:W-:-:S00]  /*5f80*/  BRA `(.L_x_2) ;  /* 0xfffffff000007947 */ /* 0x000fc0000383ffff */
[----:B------:R-:W-:-:S00]  /*5f90*/  NOP ;  /* 0x0000000000007918 */ /* 0x000fc00000000000 */
        /* <DEDUP_REMOVED lines=14> */
.L_x_3:


//--------------------- .nv.shared.candidate7     --------------------------
	.section	.nv.shared.candidate7,"aw",@nobits
	.align	4
.nv.shared.candidate7:
	.zero		24576
